	.target	sm_100a

	.elftype	@"ET_EXEC"


//--------------------- .note.nv.tkinfo           --------------------------
	.section	.note.nv.tkinfo,"",@"SHT_NOTE"
	.sectionflags	@"SHF_NOTE_NV_TKINFO"
	.tkinfo
        /*0018*/ 	.word	0x00000002
        /*0030*/ 	.string	""
        /*0030*/ 	.string	"ptxas"
        /*0030*/ 	.string	"Cuda compilation tools, release 13.0, V13.0.88"
        /*0030*/ 	.string	"Build cuda_13.0.r13.0/compiler.36424714_0"
        /*0030*/ 	.string	"-arch sm_100a -m 64 "



//--------------------- .note.nv.cuinfo           --------------------------
	.section	.note.nv.cuinfo,"",@"SHT_NOTE"
	.sectionflags	@"SHF_NOTE_NV_CUINFO"
        /*0018*/ 	.short	0x0002
        /*001a*/ 	.short	0x0064
        /*001c*/ 	.short	0x0082
	.zero		2


//--------------------- .nv.info                  --------------------------
	.section	.nv.info,"",@"SHT_CUDA_INFO"
	.align	4


	//----- nvinfo : EIATTR_REGCOUNT
	.align		4
        /*0000*/ 	.byte	0x04, 0x2f
        /*0002*/ 	.short	(.L_19 - .L_18)
	.align		4
.L_18:
        /*0004*/ 	.word	index@(_ZN7cutlass13device_kernelINS_4gemm6kernel13GemmUniversalIN4cute5tupleIJiiiiEEENS1_10collective13CollectiveMmaINS1_35MainloopSm100TmaUmmaWarpSpecializedILi5ELi2ELi4ENS5_IJNS4_1CILi1EEENSA_ILi2EEESB_EEEEENS5_IJNSA_ILi128EEESF_SF_EEEaNS5_IJlSB_lEEEaSH_NS4_8TiledMMAINS4_8MMA_AtomIJNS4_15SM100_MMA_S8_SSIaaiLi128ELi128ELNS4_4UMMA5MajorE0ELSM_0ELNSL_8SaturateE0EEEEEENS4_6LayoutINS5_IJSB_SB_SB_EEENS5_IJNSA_ILi0EEESS_SS_EEEEENS5_IJNS4_10UnderscoreESV_SV_EEEEENS4_23SM90_TMA_LOAD_MULTICASTENS4_14ComposedLayoutINS4_7SwizzleILi3ELi4ELi3EEENS4_18smem_ptr_flag_bitsILi8EEENSQ_INS5_IJNSA_ILi8EEESF_EEENS5_IJSF_SB_EEEEEEEvNS4_8identityENS4_13SM90_TMA_LOADES18_vS19_EENS_8epilogue10collective18CollectiveEpilogueINS1C_23Sm100TmaWarpSpecializedILi2ELi2ELi64ELb0ELb0EEEJSG_NS5_IJNSQ_ISF_SB_EENSQ_INSA_ILi64EEESB_EEEEEaSH_aSH_NS1C_6fusion15FusionCallbacksIS1G_NS1L_17LinearCombinationIaiaiLNS_15FloatRoundStyleE2EEESG_S1K_JEEENS4_5SM1004TMEM4LOAD26SM100_TMEM_LOAD_32dp32b64xES1A_NSZ_INS10_ILi2ELi4ELi3EEES13_NSQ_INS5_IJS14_S1I_EEENS5_IJS1I_SB_EEEEEEENS4_39AutoVectorizingCopyWithAssumedAlignmentILi128EEENS4_14SM90_TMA_STOREES1Z_S21_S21_EEEvvEEEEvNT_6ParamsE)
        /*0008*/ 	.word	0x000000a4


	//----- nvinfo : EIATTR_FRAME_SIZE
	.align		4
.L_19:
        /*000c*/ 	.byte	0x04, 0x11
        /*000e*/ 	.short	(.L_21 - .L_20)
	.align		4
.L_20:
        /*0010*/ 	.word	index@($__internal_2_$__cuda_sm10x_tcgen05_guardrail_trap_unallocated_columns_being_dealloced)
        /*0014*/ 	.word	0x00000000


	//----- nvinfo : EIATTR_FRAME_SIZE
	.align		4
.L_21:
        /*0018*/ 	.byte	0x04, 0x11
        /*001a*/ 	.short	(.L_23 - .L_22)
	.align		4
.L_22:
        /*001c*/ 	.word	index@($__internal_1_$__cuda_sm10x_tcgen05_guardrail_trap_phase_invalid_during_alloc)
        /*0020*/ 	.word	0x00000000


	//----- nvinfo : EIATTR_FRAME_SIZE
	.align		4
.L_23:
        /*0024*/ 	.byte	0x04, 0x11
        /*0026*/ 	.short	(.L_25 - .L_24)
	.align		4
.L_24:
        /*0028*/ 	.word	index@($__internal_0_$__cuda_sm10x_tcgen05_guardrail_trap_col_being_dealloced_not_returned_by_alloc)
        /*002c*/ 	.word	0x00000000


	//----- nvinfo : EIATTR_FRAME_SIZE
	.align		4
.L_25:
        /*0030*/ 	.byte	0x04, 0x11
        /*0032*/ 	.short	(.L_27 - .L_26)
	.align		4
.L_26:
        /*0034*/ 	.word	index@(_ZN7cutlass13device_kernelINS_4gemm6kernel13GemmUniversalIN4cute5tupleIJiiiiEEENS1_10collective13CollectiveMmaINS1_35MainloopSm100TmaUmmaWarpSpecializedILi5ELi2ELi4ENS5_IJNS4_1CILi1EEENSA_ILi2EEESB_EEEEENS5_IJNSA_ILi128EEESF_SF_EEEaNS5_IJlSB_lEEEaSH_NS4_8TiledMMAINS4_8MMA_AtomIJNS4_15SM100_MMA_S8_SSIaaiLi128ELi128ELNS4_4UMMA5MajorE0ELSM_0ELNSL_8SaturateE0EEEEEENS4_6LayoutINS5_IJSB_SB_SB_EEENS5_IJNSA_ILi0EEESS_SS_EEEEENS5_IJNS4_10UnderscoreESV_SV_EEEEENS4_23SM90_TMA_LOAD_MULTICASTENS4_14ComposedLayoutINS4_7SwizzleILi3ELi4ELi3EEENS4_18smem_ptr_flag_bitsILi8EEENSQ_INS5_IJNSA_ILi8EEESF_EEENS5_IJSF_SB_EEEEEEEvNS4_8identityENS4_13SM90_TMA_LOADES18_vS19_EENS_8epilogue10collective18CollectiveEpilogueINS1C_23Sm100TmaWarpSpecializedILi2ELi2ELi64ELb0ELb0EEEJSG_NS5_IJNSQ_ISF_SB_EENSQ_INSA_ILi64EEESB_EEEEEaSH_aSH_NS1C_6fusion15FusionCallbacksIS1G_NS1L_17LinearCombinationIaiaiLNS_15FloatRoundStyleE2EEESG_S1K_JEEENS4_5SM1004TMEM4LOAD26SM100_TMEM_LOAD_32dp32b64xES1A_NSZ_INS10_ILi2ELi4ELi3EEES13_NSQ_INS5_IJS14_S1I_EEENS5_IJS1I_SB_EEEEEEENS4_39AutoVectorizingCopyWithAssumedAlignmentILi128EEENS4_14SM90_TMA_STOREES1Z_S21_S21_EEEvvEEEEvNT_6ParamsE)
        /*0038*/ 	.word	0x00000000


	//----- nvinfo : EIATTR_MIN_STACK_SIZE
	.align		4
.L_27:
        /*003c*/ 	.byte	0x04, 0x12
        /*003e*/ 	.short	(.L_29 - .L_28)
	.align		4
.L_28:
        /*0040*/ 	.word	index@(_ZN7cutlass13device_kernelINS_4gemm6kernel13GemmUniversalIN4cute5tupleIJiiiiEEENS1_10collective13CollectiveMmaINS1_35MainloopSm100TmaUmmaWarpSpecializedILi5ELi2ELi4ENS5_IJNS4_1CILi1EEENSA_ILi2EEESB_EEEEENS5_IJNSA_ILi128EEESF_SF_EEEaNS5_IJlSB_lEEEaSH_NS4_8TiledMMAINS4_8MMA_AtomIJNS4_15SM100_MMA_S8_SSIaaiLi128ELi128ELNS4_4UMMA5MajorE0ELSM_0ELNSL_8SaturateE0EEEEEENS4_6LayoutINS5_IJSB_SB_SB_EEENS5_IJNSA_ILi0EEESS_SS_EEEEENS5_IJNS4_10UnderscoreESV_SV_EEEEENS4_23SM90_TMA_LOAD_MULTICASTENS4_14ComposedLayoutINS4_7SwizzleILi3ELi4ELi3EEENS4_18smem_ptr_flag_bitsILi8EEENSQ_INS5_IJNSA_ILi8EEESF_EEENS5_IJSF_SB_EEEEEEEvNS4_8identityENS4_13SM90_TMA_LOADES18_vS19_EENS_8epilogue10collective18CollectiveEpilogueINS1C_23Sm100TmaWarpSpecializedILi2ELi2ELi64ELb0ELb0EEEJSG_NS5_IJNSQ_ISF_SB_EENSQ_INSA_ILi64EEESB_EEEEEaSH_aSH_NS1C_6fusion15FusionCallbacksIS1G_NS1L_17LinearCombinationIaiaiLNS_15FloatRoundStyleE2EEESG_S1K_JEEENS4_5SM1004TMEM4LOAD26SM100_TMEM_LOAD_32dp32b64xES1A_NSZ_INS10_ILi2ELi4ELi3EEES13_NSQ_INS5_IJS14_S1I_EEENS5_IJS1I_SB_EEEEEEENS4_39AutoVectorizingCopyWithAssumedAlignmentILi128EEENS4_14SM90_TMA_STOREES1Z_S21_S21_EEEvvEEEEvNT_6ParamsE)
        /*0044*/ 	.word	0x00000000
.L_29:


//--------------------- .nv.compat                --------------------------
	.section	.nv.compat,"",@"SHT_CUDA_COMPAT_INFO"
	.align	4
        /*0000*/ 	.byte	0x02, 0x09, 0x01, 0x00, 0x02, 0x02, 0x03, 0x00, 0x02, 0x05, 0x06, 0x00, 0x03, 0x07, 0x01, 0x01
        /*0010*/ 	.byte	0x02, 0x03, 0x01, 0x00, 0x02, 0x06, 0x01, 0x00, 0x04, 0x0b, 0x08, 0x00, 0x01, 0x00, 0x00, 0x00
        /*0020*/ 	.byte	0x00, 0x00, 0x00, 0x00


//--------------------- .nv.info._ZN7cutlass13device_kernelINS_4gemm6kernel13GemmUniversalIN4cute5tupleIJiiiiEEENS1_10collective13CollectiveMmaINS1_35MainloopSm100TmaUmmaWarpSpecializedILi5ELi2ELi4ENS5_IJNS4_1CILi1EEENSA_ILi2EEESB_EEEEENS5_IJNSA_ILi128EEESF_SF_EEEaNS5_IJlSB_lEEEaSH_NS4_8TiledMMAINS4_8MMA_AtomIJNS4_15SM100_MMA_S8_SSIaaiLi128ELi128ELNS4_4UMMA5MajorE0ELSM_0ELNSL_8SaturateE0EEEEEENS4_6LayoutINS5_IJSB_SB_SB_EEENS5_IJNSA_ILi0EEESS_SS_EEEEENS5_IJNS4_10UnderscoreESV_SV_EEEEENS4_23SM90_TMA_LOAD_MULTICASTENS4_14ComposedLayoutINS4_7SwizzleILi3ELi4ELi3EEENS4_18smem_ptr_flag_bitsILi8EEENSQ_INS5_IJNSA_ILi8EEESF_EEENS5_IJSF_SB_EEEEEEEvNS4_8identityENS4_13SM90_TMA_LOADES18_vS19_EENS_8epilogue10collective18CollectiveEpilogueINS1C_23Sm100TmaWarpSpecializedILi2ELi2ELi64ELb0ELb0EEEJSG_NS5_IJNSQ_ISF_SB_EENSQ_INSA_ILi64EEESB_EEEEEaSH_aSH_NS1C_6fusion15FusionCallbacksIS1G_NS1L_17LinearCombinationIaiaiLNS_15FloatRoundStyleE2EEESG_S1K_JEEENS4_5SM1004TMEM4LOAD26SM100_TMEM_LOAD_32dp32b64xES1A_NSZ_INS10_ILi2ELi4ELi3EEES13_NSQ_INS5_IJS14_S1I_EEENS5_IJS1I_SB_EEEEEEENS4_39AutoVectorizingCopyWithAssumedAlignmentILi128EEENS4_14SM90_TMA_STOREES1Z_S21_S21_EEEvvEEEEvNT_6ParamsE --------------------------
	.section	.nv.info._ZN7cutlass13device_kernelINS_4gemm6kernel13GemmUniversalIN4cute5tupleIJiiiiEEENS1_10collective13CollectiveMmaINS1_35MainloopSm100TmaUmmaWarpSpecializedILi5ELi2ELi4ENS5_IJNS4_1CILi1EEENSA_ILi2EEESB_EEEEENS5_IJNSA_ILi128EEESF_SF_EEEaNS5_IJlSB_lEEEaSH_NS4_8TiledMMAINS4_8MMA_AtomIJNS4_15SM100_MMA_S8_SSIaaiLi128ELi128ELNS4_4UMMA5MajorE0ELSM_0ELNSL_8SaturateE0EEEEEENS4_6LayoutINS5_IJSB_SB_SB_EEENS5_IJNSA_ILi0EEESS_SS_EEEEENS5_IJNS4_10UnderscoreESV_SV_EEEEENS4_23SM90_TMA_LOAD_MULTICASTENS4_14ComposedLayoutINS4_7SwizzleILi3ELi4ELi3EEENS4_18smem_ptr_flag_bitsILi8EEENSQ_INS5_IJNSA_ILi8EEESF_EEENS5_IJSF_SB_EEEEEEEvNS4_8identityENS4_13SM90_TMA_LOADES18_vS19_EENS_8epilogue10collective18CollectiveEpilogueINS1C_23Sm100TmaWarpSpecializedILi2ELi2ELi64ELb0ELb0EEEJSG_NS5_IJNSQ_ISF_SB_EENSQ_INSA_ILi64EEESB_EEEEEaSH_aSH_NS1C_6fusion15FusionCallbacksIS1G_NS1L_17LinearCombinationIaiaiLNS_15FloatRoundStyleE2EEESG_S1K_JEEENS4_5SM1004TMEM4LOAD26SM100_TMEM_LOAD_32dp32b64xES1A_NSZ_INS10_ILi2ELi4ELi3EEES13_NSQ_INS5_IJS14_S1I_EEENS5_IJS1I_SB_EEEEEEENS4_39AutoVectorizingCopyWithAssumedAlignmentILi128EEENS4_14SM90_TMA_STOREES1Z_S21_S21_EEEvvEEEEvNT_6ParamsE,"",@"SHT_CUDA_INFO"
	.sectionflags	@""
	.align	4


	//----- nvinfo : EIATTR_CUDA_API_VERSION
	.align		4
        /*0000*/ 	.byte	0x04, 0x37
        /*0002*/ 	.short	(.L_31 - .L_30)
.L_30:
        /*0004*/ 	.word	0x00000082


	//----- nvinfo : EIATTR_KPARAM_INFO
	.align		4
.L_31:
        /*0008*/ 	.byte	0x04, 0x17
        /*000a*/ 	.short	(.L_33 - .L_32)
.L_32:
        /*000c*/ 	.word	0x00000000
        /*0010*/ 	.short	0x0000
        /*0012*/ 	.short	0x0000
        /*0014*/ 	.byte	0x00, 0xf0, 0x01, 0x20


	//----- nvinfo : EIATTR_AT_ENTRY_FRAGMENTS
	.align		4
.L_33:
        /*0018*/ 	.byte	0x04, 0x4f
        /*001a*/ 	.short	(.L_35 - .L_34)


	//   ....[0]....
.L_34:
        /*001c*/ 	.word	0x00000006


	//----- nvinfo : EIATTR_RESERVED_SMEM_USED
	.align		4
.L_35:
        /*0020*/ 	.byte	0x01, 0x41
	.zero		2


	//----- nvinfo : EIATTR_SPARSE_MMA_MASK
	.align		4
        /*0024*/ 	.byte	0x03, 0x50
        /*0026*/ 	.short	0x0000


	//----- nvinfo : EIATTR_TCGEN05_1CTA_USED
	.align		4
        /*0028*/ 	.byte	0x01, 0x51
	.zero		2


	//----- nvinfo : EIATTR_MAXREG_COUNT
	.align		4
        /*002c*/ 	.byte	0x03, 0x1b
        /*002e*/ 	.short	0x00ff


	//----- nvinfo : EIATTR_NUM_BARRIERS
	.align		4
        /*0030*/ 	.byte	0x02, 0x4c
        /*0032*/ 	.byte	0x07
	.zero		1


	//----- nvinfo : EIATTR_EXTERNS
	.align		4
        /*0034*/ 	.byte	0x04, 0x0f
        /*0036*/ 	.short	(.L_37 - .L_36)


	//   ....[0]....
	.align		4
.L_36:
        /*0038*/ 	.word	index@(__assertfail)


	//----- nvinfo : EIATTR_MERCURY_ISA_VERSION
	.align		4
.L_37:
        /*003c*/ 	.byte	0x03, 0x5f
        /*003e*/ 	.short	0x0101


	//----- nvinfo : EIATTR_INT_WARP_WIDE_INSTR_OFFSETS
	.align		4
        /*0040*/ 	.byte	0x04, 0x31
        /*0042*/ 	.short	(.L_39 - .L_38)


	//   ....[0]....
.L_38:
        /*0044*/ 	.word	0x00003ce0


	//   ....[1]....
        /*0048*/ 	.word	0x00003d00


	//   ....[2]....
        /*004c*/ 	.word	0x00003d30


	//   ....[3]....
        /*0050*/ 	.word	0x00004850


	//   ....[4]....
        /*0054*/ 	.word	0x000048c0


	//   ....[5]....
        /*0058*/ 	.word	0x000049a0


	//   ....[6]....
        /*005c*/ 	.word	0x00004a50


	//----- nvinfo : EIATTR_COOP_GROUP_MASK_REGIDS
	.align		4
.L_39:
        /*0060*/ 	.byte	0x04, 0x29
        /*0062*/ 	.short	(.L_41 - .L_40)


	//   ....[0]....
.L_40:
        /*0064*/ 	.word	0xffffffff


	//   ....[1]....
        /*0068*/ 	.word	0xffffffff


	//   ....[2]....
        /*006c*/ 	.word	0xffffffff


	//   ....[3]....
        /*0070*/ 	.word	0xffffffff


	//   ....[4]....
        /*0074*/ 	.word	0xffffffff


	//   ....[5]....
        /*0078*/ 	.word	0xffffffff


	//   ....[6]....
        /*007c*/ 	.word	0xffffffff


	//   ....[7]....
        /*0080*/ 	.word	0xffffffff


	//   ....[8]....
        /*0084*/ 	.word	0xffffffff


	//   ....[9]....
        /*0088*/ 	.word	0xffffffff


	//   ....[10]....
        /*008c*/ 	.word	0xffffffff


	//   ....[11]....
        /*0090*/ 	.word	0xffffffff


	//   ....[12]....
        /*0094*/ 	.word	0xffffffff


	//   ....[13]....
        /*0098*/ 	.word	0xffffffff


	//----- nvinfo : EIATTR_COOP_GROUP_INSTR_OFFSETS
	.align		4
.L_41:
        /*009c*/ 	.byte	0x04, 0x28
        /*009e*/ 	.short	(.L_43 - .L_42)


	//   ....[0]....
.L_42:
        /*00a0*/ 	.word	0x00000080


	//   ....[1]....
        /*00a4*/ 	.word	0x000004f0


	//   ....[2]....
        /*00a8*/ 	.word	0x000006c0


	//   ....[3]....
        /*00ac*/ 	.word	0x00000820


	//   ....[4]....
        /*00b0*/ 	.word	0x00000920


	//   ....[5]....
        /*00b4*/ 	.word	0x00000a90


	//   ....[6]....
        /*00b8*/ 	.word	0x00000c30


	//   ....[7]....
        /*00bc*/ 	.word	0x00000de0


	//   ....[8]....
        /*00c0*/ 	.word	0x00001ff0


	//   ....[9]....
        /*00c4*/ 	.word	0x00002f30


	//   ....[10]....
        /*00c8*/ 	.word	0x00003140


	//   ....[11]....
        /*00cc*/ 	.word	0x00003170


	//   ....[12]....
        /*00d0*/ 	.word	0x00003bc0


	//   ....[13]....
        /*00d4*/ 	.word	0x00003df0


	//----- nvinfo : EIATTR_VRC_CTA_INIT_COUNT
	.align		4
.L_43:
        /*00d8*/ 	.byte	0x02, 0x4a
        /*00da*/ 	.byte	0x80
	.zero		1


	//----- nvinfo : EIATTR_SYSCALL_OFFSETS
	.align		4
        /*00dc*/ 	.byte	0x04, 0x46
        /*00de*/ 	.short	(.L_45 - .L_44)


	//   ....[0]....
.L_44:
        /*00e0*/ 	.word	0x00005640


	//   ....[1]....
        /*00e4*/ 	.word	0x00005780


	//   ....[2]....
        /*00e8*/ 	.word	0x00006010


	//   ....[3]....
        /*00ec*/ 	.word	0x00007610


	//----- nvinfo : EIATTR_MBARRIER_INSTR_OFFSETS
	.align		4
.L_45:
        /*00f0*/ 	.byte	0x04, 0x39
        /*00f2*/ 	.short	(.L_47 - .L_46)


	//   ....[0]....
.L_46:
        /*00f4*/ 	.word	0x00000610
        /*00f8*/ 	.word	0x000000ff
        /*00fc*/ 	.word	0x00000000
        /*0100*/ 	.short	0x0100
        /*0102*/ 	.byte	0x04
	.zero		1


	//   ....[1]....
        /*0104*/ 	.word	0x00000620
        /*0108*/ 	.word	0x000000ff
        /*010c*/ 	.word	0x00000028
        /*0110*/ 	.short	0x0100
        /*0112*/ 	.byte	0x04
	.zero		1


	//   ....[2]....
        /*0114*/ 	.word	0x00000630
        /*0118*/ 	.word	0x000000ff
        /*011c*/ 	.word	0x00000008
        /*0120*/ 	.short	0x0100
        /*0122*/ 	.byte	0x04
	.zero		1


	//   ....[3]....
        /*0124*/ 	.word	0x00000640
        /*0128*/ 	.word	0x000000ff
        /*012c*/ 	.word	0x00000030
        /*0130*/ 	.short	0x0100
        /*0132*/ 	.byte	0x04
	.zero		1


	//   ....[4]....
        /*0134*/ 	.word	0x00000650
        /*0138*/ 	.word	0x000000ff
        /*013c*/ 	.word	0x00000010
        /*0140*/ 	.short	0x0100
        /*0142*/ 	.byte	0x04
	.zero		1


	//   ....[5]....
        /*0144*/ 	.word	0x00000660
        /*0148*/ 	.word	0x000000ff
        /*014c*/ 	.word	0x00000038
        /*0150*/ 	.short	0x0100
        /*0152*/ 	.byte	0x04
	.zero		1


	//   ....[6]....
        /*0154*/ 	.word	0x00000670
        /*0158*/ 	.word	0x000000ff
        /*015c*/ 	.word	0x00000018
        /*0160*/ 	.short	0x0100
        /*0162*/ 	.byte	0x04
	.zero		1


	//   ....[7]....
        /*0164*/ 	.word	0x00000680
        /*0168*/ 	.word	0x000000ff
        /*016c*/ 	.word	0x00000040
        /*0170*/ 	.short	0x0100
        /*0172*/ 	.byte	0x04
	.zero		1


	//   ....[8]....
        /*0174*/ 	.word	0x00000690
        /*0178*/ 	.word	0x000000ff
        /*017c*/ 	.word	0x00000020
        /*0180*/ 	.short	0x0100
        /*0182*/ 	.byte	0x04
	.zero		1


	//   ....[9]....
        /*0184*/ 	.word	0x000006a0
        /*0188*/ 	.word	0x000000ff
        /*018c*/ 	.word	0x00000048
        /*0190*/ 	.short	0x0100
        /*0192*/ 	.byte	0x04
	.zero		1


	//   ....[10]....
        /*0194*/ 	.word	0x000007d0
        /*0198*/ 	.word	0x000000ff
        /*019c*/ 	.word	0x00000050
        /*01a0*/ 	.short	0x0100
        /*01a2*/ 	.byte	0x04
	.zero		1


	//   ....[11]....
        /*01a4*/ 	.word	0x000007e0
        /*01a8*/ 	.word	0x000000ff
        /*01ac*/ 	.word	0x00000060
        /*01b0*/ 	.short	0x0100
        /*01b2*/ 	.byte	0x04
	.zero		1


	//   ....[12]....
        /*01b4*/ 	.word	0x000007f0
        /*01b8*/ 	.word	0x000000ff
        /*01bc*/ 	.word	0x00000058
        /*01c0*/ 	.short	0x0100
        /*01c2*/ 	.byte	0x04
	.zero		1


	//   ....[13]....
        /*01c4*/ 	.word	0x00000800
        /*01c8*/ 	.word	0x000000ff
        /*01cc*/ 	.word	0x00000068
        /*01d0*/ 	.short	0x0100
        /*01d2*/ 	.byte	0x04
	.zero		1


	//   ....[14]....
        /*01d4*/ 	.word	0x000008f0
        /*01d8*/ 	.word	0x000000ff
        /*01dc*/ 	.word	0x00000070
        /*01e0*/ 	.short	0x0100
        /*01e2*/ 	.byte	0x06
	.zero		1


	//   ....[15]....
        /*01e4*/ 	.word	0x00000900
        /*01e8*/ 	.word	0x000000ff
        /*01ec*/ 	.word	0x00000078
        /*01f0*/ 	.short	0x0100
        /*01f2*/ 	.byte	0x06
	.zero		1


	//   ....[16]....
        /*01f4*/ 	.word	0x00000a40
        /*01f8*/ 	.word	0x000000ff
        /*01fc*/ 	.word	0x00000080
        /*0200*/ 	.short	0x0100
        /*0202*/ 	.byte	0x06
	.zero		1


	//   ....[17]....
        /*0204*/ 	.word	0x00000a50
        /*0208*/ 	.word	0x000000ff
        /*020c*/ 	.word	0x00000090
        /*0210*/ 	.short	0x0100
        /*0212*/ 	.byte	0x06
	.zero		1


	//   ....[18]....
        /*0214*/ 	.word	0x00000a60
        /*0218*/ 	.word	0x000000ff
        /*021c*/ 	.word	0x00000088
        /*0220*/ 	.short	0x0100
        /*0222*/ 	.byte	0x06
	.zero		1


	//   ....[19]....
        /*0224*/ 	.word	0x00000a70
        /*0228*/ 	.word	0x000000ff
        /*022c*/ 	.word	0x00000098
        /*0230*/ 	.short	0x0100
        /*0232*/ 	.byte	0x06
	.zero		1


	//   ....[20]....
        /*0234*/ 	.word	0x00000ba0
        /*0238*/ 	.word	0x000000ff
        /*023c*/ 	.word	0x000000a0
        /*0240*/ 	.short	0x0100
        /*0242*/ 	.byte	0x04
	.zero		1


	//   ....[21]....
        /*0244*/ 	.word	0x00000bb0
        /*0248*/ 	.word	0x000000ff
        /*024c*/ 	.word	0x000000c0
        /*0250*/ 	.short	0x0100
        /*0252*/ 	.byte	0x04
	.zero		1


	//   ....[22]....
        /*0254*/ 	.word	0x00000bc0
        /*0258*/ 	.word	0x000000ff
        /*025c*/ 	.word	0x000000a8
        /*0260*/ 	.short	0x0100
        /*0262*/ 	.byte	0x04
	.zero		1


	//   ....[23]....
        /*0264*/ 	.word	0x00000bd0
        /*0268*/ 	.word	0x000000ff
        /*026c*/ 	.word	0x000000c8
        /*0270*/ 	.short	0x0100
        /*0272*/ 	.byte	0x04
	.zero		1


	//   ....[24]....
        /*0274*/ 	.word	0x00000be0
        /*0278*/ 	.word	0x000000ff
        /*027c*/ 	.word	0x000000b0
        /*0280*/ 	.short	0x0100
        /*0282*/ 	.byte	0x04
	.zero		1


	//   ....[25]....
        /*0284*/ 	.word	0x00000bf0
        /*0288*/ 	.word	0x000000ff
        /*028c*/ 	.word	0x000000d0
        /*0290*/ 	.short	0x0100
        /*0292*/ 	.byte	0x04
	.zero		1


	//   ....[26]....
        /*0294*/ 	.word	0x00000c00
        /*0298*/ 	.word	0x000000ff
        /*029c*/ 	.word	0x000000b8
        /*02a0*/ 	.short	0x0100
        /*02a2*/ 	.byte	0x04
	.zero		1


	//   ....[27]....
        /*02a4*/ 	.word	0x00000c10
        /*02a8*/ 	.word	0x000000ff
        /*02ac*/ 	.word	0x000000d8
        /*02b0*/ 	.short	0x0100
        /*02b2*/ 	.byte	0x04
	.zero		1


	//   ....[28]....
        /*02b4*/ 	.word	0x00000d00
        /*02b8*/ 	.word	0x000000ff
        /*02bc*/ 	.word	0x000000e0
        /*02c0*/ 	.short	0x0100
        /*02c2*/ 	.byte	0x04
	.zero		1


	//   ....[29]....
        /*02c4*/ 	.word	0x00000d10
        /*02c8*/ 	.word	0x000000ff
        /*02cc*/ 	.word	0x000000f0
        /*02d0*/ 	.short	0x0100
        /*02d2*/ 	.byte	0x04
	.zero		1


	//   ....[30]....
        /*02d4*/ 	.word	0x00000d20
        /*02d8*/ 	.word	0x000000ff
        /*02dc*/ 	.word	0x000000e8
        /*02e0*/ 	.short	0x0100
        /*02e2*/ 	.byte	0x04
	.zero		1


	//   ....[31]....
        /*02e4*/ 	.word	0x00000d30
        /*02e8*/ 	.word	0x000000ff
        /*02ec*/ 	.word	0x000000f8
        /*02f0*/ 	.short	0x0100
        /*02f2*/ 	.byte	0x04
	.zero		1


	//   ....[32]....
        /*02f4*/ 	.word	0x00001870
        /*02f8*/ 	.word	0x00000003
        /*02fc*/ 	.word	0x000000f0
        /*0300*/ 	.short	0x010a
        /*0302*/ 	.byte	0xff
	.zero		1


	//   ....[33]....
        /*0304*/ 	.word	0x000018a0
        /*0308*/ 	.word	0x00000003
        /*030c*/ 	.word	0x000000e0
        /*0310*/ 	.short	0x0101
        /*0312*/ 	.byte	0xff
	.zero		1


	//   ....[34]....
        /*0314*/ 	.word	0x00001970
        /*0318*/ 	.word	0x000000ff
        /*031c*/ 	.word	0x00000028
        /*0320*/ 	.short	0x010a
        /*0322*/ 	.byte	0x04
	.zero		1


	//   ....[35]....
        /*0324*/ 	.word	0x000019f0
        /*0328*/ 	.word	0x000000ff
        /*032c*/ 	.word	0x00000028
        /*0330*/ 	.short	0x010a
        /*0332*/ 	.byte	0x21
	.zero		1


	//   ....[36]....
        /*0334*/ 	.word	0x00001b90
        /*0338*/ 	.word	0x000000ff
        /*033c*/ 	.word	0x00000028
        /*0340*/ 	.short	0x010a
        /*0342*/ 	.byte	0x08
	.zero		1


	//   ....[37]....
        /*0344*/ 	.word	0x00001ca0
        /*0348*/ 	.word	0x000000ff
        /*034c*/ 	.word	0x00000078
        /*0350*/ 	.short	0x0101
        /*0352*/ 	.byte	0x06
	.zero		1


	//   ....[38]....
        /*0354*/ 	.word	0x00001cc0
        /*0358*/ 	.word	0x000000ff
        /*035c*/ 	.word	0x00000028
        /*0360*/ 	.short	0x010a
        /*0362*/ 	.byte	0x04
	.zero		1


	//   ....[39]....
        /*0364*/ 	.word	0x00001d40
        /*0368*/ 	.word	0x000000ff
        /*036c*/ 	.word	0x00000028
        /*0370*/ 	.short	0x010a
        /*0372*/ 	.byte	0x11
	.zero		1


	//   ....[40]....
        /*0374*/ 	.word	0x00001ee0
        /*0378*/ 	.word	0x000000ff
        /*037c*/ 	.word	0x00000028
        /*0380*/ 	.short	0x010a
        /*0382*/ 	.byte	0x07
	.zero		1


	//   ....[41]....
        /*0384*/ 	.word	0x00002020
        /*0388*/ 	.word	0x00000003
        /*038c*/ 	.word	0x00000080
        /*0390*/ 	.short	0x010a
        /*0392*/ 	.byte	0xff
	.zero		1


	//   ....[42]....
        /*0394*/ 	.word	0x00002170
        /*0398*/ 	.word	0x00000000
        /*039c*/ 	.word	0x00000000
        /*03a0*/ 	.short	0x0101
        /*03a2*/ 	.byte	0xff
	.zero		1


	//   ....[43]....
        /*03a4*/ 	.word	0x00002720
        /*03a8*/ 	.word	0x000000ff
        /*03ac*/ 	.word	0x00000000
        /*03b0*/ 	.short	0x010a
        /*03b2*/ 	.byte	0x04
	.zero		1


	//   ....[44]....
        /*03b4*/ 	.word	0x000027b0
        /*03b8*/ 	.word	0x000000ff
        /*03bc*/ 	.word	0x00000000
        /*03c0*/ 	.short	0x010a
        /*03c2*/ 	.byte	0x05
	.zero		1


	//   ....[45]....
        /*03c4*/ 	.word	0x00002840
        /*03c8*/ 	.word	0x000000ff
        /*03cc*/ 	.word	0x00000000
        /*03d0*/ 	.short	0x010a
        /*03d2*/ 	.byte	0x05
	.zero		1


	//   ....[46]....
        /*03d4*/ 	.word	0x000028d0
        /*03d8*/ 	.word	0x000000ff
        /*03dc*/ 	.word	0x00000000
        /*03e0*/ 	.short	0x010a
        /*03e2*/ 	.byte	0x05
	.zero		1


	//   ....[47]....
        /*03e4*/ 	.word	0x00002970
        /*03e8*/ 	.word	0x00000000
        /*03ec*/ 	.word	0x00000000
        /*03f0*/ 	.short	0x010a
        /*03f2*/ 	.byte	0xff
	.zero		1


	//   ....[48]....
        /*03f4*/ 	.word	0x00002a90
        /*03f8*/ 	.word	0x00000002
        /*03fc*/ 	.word	0x000000e0
        /*0400*/ 	.short	0x010a
        /*0402*/ 	.byte	0xff
	.zero		1


	//   ....[49]....
        /*0404*/ 	.word	0x00002af0
        /*0408*/ 	.word	0x00000004
        /*040c*/ 	.word	0x00000000
        /*0410*/ 	.short	0x0101
        /*0412*/ 	.byte	0xff
	.zero		1


	//   ....[50]....
        /*0414*/ 	.word	0x00002b10
        /*0418*/ 	.word	0x000000ff
        /*041c*/ 	.word	0x00000090
        /*0420*/ 	.short	0x010a
        /*0422*/ 	.byte	0x04
	.zero		1


	//   ....[51]....
        /*0424*/ 	.word	0x00002c30
        /*0428*/ 	.word	0x00000002
        /*042c*/ 	.word	0x00000080
        /*0430*/ 	.short	0x010a
        /*0432*/ 	.byte	0xff
	.zero		1


	//   ....[52]....
        /*0434*/ 	.word	0x00002d40
        /*0438*/ 	.word	0x00000002
        /*043c*/ 	.word	0x00000000
        /*0440*/ 	.short	0x0101
        /*0442*/ 	.byte	0xff
	.zero		1


	//   ....[53]....
        /*0444*/ 	.word	0x00002dd0
        /*0448*/ 	.word	0x000000ff
        /*044c*/ 	.word	0x00000090
        /*0450*/ 	.short	0x0106
        /*0452*/ 	.byte	0x04
	.zero		1


	//   ....[54]....
        /*0454*/ 	.word	0x00002df0
        /*0458*/ 	.word	0x000000ff
        /*045c*/ 	.word	0x00000090
        /*0460*/ 	.short	0x010a
        /*0462*/ 	.byte	0x04
	.zero		1


	//   ....[55]....
        /*0464*/ 	.word	0x00002e80
        /*0468*/ 	.word	0x000000ff
        /*046c*/ 	.word	0x00000090
        /*0470*/ 	.short	0x0106
        /*0472*/ 	.byte	0x07
	.zero		1


	//   ....[56]....
        /*0474*/ 	.word	0x00002ec0
        /*0478*/ 	.word	0x00000000
        /*047c*/ 	.word	0x00000090
        /*0480*/ 	.short	0x010a
        /*0482*/ 	.byte	0xff
	.zero		1


	//   ....[57]....
        /*0484*/ 	.word	0x00003410
        /*0488*/ 	.word	0x00000000
        /*048c*/ 	.word	0x00000080
        /*0490*/ 	.short	0x010a
        /*0492*/ 	.byte	0xff
	.zero		1


	//   ....[58]....
        /*0494*/ 	.word	0x00003520
        /*0498*/ 	.word	0x00000003
        /*049c*/ 	.word	0x00000000
        /*04a0*/ 	.short	0x0101
        /*04a2*/ 	.byte	0xff
	.zero		1


	//   ....[59]....
        /*04a4*/ 	.word	0x00003530
        /*04a8*/ 	.word	0x000000ff
        /*04ac*/ 	.word	0x00000000
        /*04b0*/ 	.short	0x010a
        /*04b2*/ 	.byte	0x04
	.zero		1


	//   ....[60]....
        /*04b4*/ 	.word	0x00003550
        /*04b8*/ 	.word	0x000000ff
        /*04bc*/ 	.word	0x000000c0
        /*04c0*/ 	.short	0x010a
        /*04c2*/ 	.byte	0x1e
	.zero		1


	//   ....[61]....
        /*04c4*/ 	.word	0x00003620
        /*04c8*/ 	.word	0x000000ff
        /*04cc*/ 	.word	0x00000000
        /*04d0*/ 	.short	0x010a
        /*04d2*/ 	.byte	0x05
	.zero		1


	//   ....[62]....
        /*04d4*/ 	.word	0x00003760
        /*04d8*/ 	.word	0x000000ff
        /*04dc*/ 	.word	0x00000000
        /*04e0*/ 	.short	0x010a
        /*04e2*/ 	.byte	0x04
	.zero		1


	//   ....[63]....
        /*04e4*/ 	.word	0x000039f0
        /*04e8*/ 	.word	0x000000ff
        /*04ec*/ 	.word	0x00000000
        /*04f0*/ 	.short	0x010a
        /*04f2*/ 	.byte	0x04
	.zero		1


	//   ....[64]....
        /*04f4*/ 	.word	0x00003a80
        /*04f8*/ 	.word	0x000000ff
        /*04fc*/ 	.word	0x00000000
        /*0500*/ 	.short	0x010a
        /*0502*/ 	.byte	0x05
	.zero		1


	//   ....[65]....
        /*0504*/ 	.word	0x00003b10
        /*0508*/ 	.word	0x000000ff
        /*050c*/ 	.word	0x00000000
        /*0510*/ 	.short	0x010a
        /*0512*/ 	.byte	0x05
	.zero		1


	//   ....[66]....
        /*0514*/ 	.word	0x00003ba0
        /*0518*/ 	.word	0x000000ff
        /*051c*/ 	.word	0x00000000
        /*0520*/ 	.short	0x010a
        /*0522*/ 	.byte	0x04
	.zero		1


	//   ....[67]....
        /*0524*/ 	.word	0x00004050
        /*0528*/ 	.word	0x0000000c
        /*052c*/ 	.word	0x00000080
        /*0530*/ 	.short	0x010a
        /*0532*/ 	.byte	0xff
	.zero		1


	//   ....[68]....
        /*0534*/ 	.word	0x000041c0
        /*0538*/ 	.word	0x00000000
        /*053c*/ 	.word	0x00000000
        /*0540*/ 	.short	0x0101
        /*0542*/ 	.byte	0xff
	.zero		1


	//   ....[69]....
        /*0544*/ 	.word	0x00004650
        /*0548*/ 	.word	0x000000ff
        /*054c*/ 	.word	0x00000078
        /*0550*/ 	.short	0x010a
        /*0552*/ 	.byte	0x15
	.zero		1


	//   ....[70]....
        /*0554*/ 	.word	0x000047d0
        /*0558*/ 	.word	0x000000ff
        /*055c*/ 	.word	0x00000060
        /*0560*/ 	.short	0x010a
        /*0562*/ 	.byte	0x15
	.zero		1


	//   ....[71]....
        /*0564*/ 	.word	0x00004950
        /*0568*/ 	.word	0x000000ff
        /*056c*/ 	.word	0x00000050
        /*0570*/ 	.short	0x010b
        /*0572*/ 	.byte	0x15
	.zero		1


	//   ....[72]....
        /*0574*/ 	.word	0x00004960
        /*0578*/ 	.word	0x000000ff
        /*057c*/ 	.word	0x00000000
        /*0580*/ 	.short	0x0101
        /*0582*/ 	.byte	0x06
	.zero		1


	//   ....[73]....
        /*0584*/ 	.word	0x00004970
        /*0588*/ 	.word	0x000000ff
        /*058c*/ 	.word	0x00000068
        /*0590*/ 	.short	0x010a
        /*0592*/ 	.byte	0x15
	.zero		1


	//   ....[74]....
        /*0594*/ 	.word	0x00004b60
        /*0598*/ 	.word	0x000000ff
        /*059c*/ 	.word	0x00000058
        /*05a0*/ 	.short	0x010b
        /*05a2*/ 	.byte	0x15
	.zero		1


	//   ....[75]....
        /*05a4*/ 	.word	0x00004b70
        /*05a8*/ 	.word	0x000000ff
        /*05ac*/ 	.word	0x00000000
        /*05b0*/ 	.short	0x0101
        /*05b2*/ 	.byte	0x21
	.zero		1


	//   ....[76]....
        /*05b4*/ 	.word	0x00004ba0
        /*05b8*/ 	.word	0x000000ff
        /*05bc*/ 	.word	0x00000060
        /*05c0*/ 	.short	0x010a
        /*05c2*/ 	.byte	0x15
	.zero		1


	//   ....[77]....
        /*05c4*/ 	.word	0x00004be0
        /*05c8*/ 	.word	0x00000000
        /*05cc*/ 	.word	0x00000068
        /*05d0*/ 	.short	0x010a
        /*05d2*/ 	.byte	0xff
	.zero		1


	//   ....[78]....
        /*05d4*/ 	.word	0x00004ee0
        /*05d8*/ 	.word	0x00000003
        /*05dc*/ 	.word	0x00000080
        /*05e0*/ 	.short	0x010a
        /*05e2*/ 	.byte	0xff
	.zero		1


	//   ....[79]....
        /*05e4*/ 	.word	0x00005060
        /*05e8*/ 	.word	0x00000000
        /*05ec*/ 	.word	0x00000000
        /*05f0*/ 	.short	0x0101
        /*05f2*/ 	.byte	0xff
	.zero		1


	//   ....[80]....
        /*05f4*/ 	.word	0x00005bb0
        /*05f8*/ 	.word	0x00000003
        /*05fc*/ 	.word	0x00000050
        /*0600*/ 	.short	0x010a
        /*0602*/ 	.byte	0xff
	.zero		1


	//   ....[81]....
        /*0604*/ 	.word	0x00005bf0
        /*0608*/ 	.word	0x0000004e
        /*060c*/ 	.word	0x000000a0
        /*0610*/ 	.short	0x010a
        /*0612*/ 	.byte	0xff
	.zero		1


	//   ....[82]....
        /*0614*/ 	.word	0x00005d30
        /*0618*/ 	.word	0x00000003
        /*061c*/ 	.word	0x00000050
        /*0620*/ 	.short	0x010a
        /*0622*/ 	.byte	0xff
	.zero		1


	//   ....[83]....
        /*0624*/ 	.word	0x00005e90
        /*0628*/ 	.word	0x00000000
        /*062c*/ 	.word	0x00000000
        /*0630*/ 	.short	0x0101
        /*0632*/ 	.byte	0xff
	.zero		1


	//   ....[84]....
        /*0634*/ 	.word	0x00005ef0
        /*0638*/ 	.word	0x0000004e
        /*063c*/ 	.word	0x000000a0
        /*0640*/ 	.short	0x010a
        /*0642*/ 	.byte	0xff
	.zero		1


	//   ....[85]....
        /*0644*/ 	.word	0x00007280
        /*0648*/ 	.word	0x0000006f
        /*064c*/ 	.word	0x00000050
        /*0650*/ 	.short	0x010a
        /*0652*/ 	.byte	0xff
	.zero		1


	//   ....[86]....
        /*0654*/ 	.word	0x00007350
        /*0658*/ 	.word	0x0000006f
        /*065c*/ 	.word	0x00000050
        /*0660*/ 	.short	0x010a
        /*0662*/ 	.byte	0xff
	.zero		1


	//   ....[87]....
        /*0664*/ 	.word	0x000074b0
        /*0668*/ 	.word	0x00000000
        /*066c*/ 	.word	0x00000000
        /*0670*/ 	.short	0x0101
        /*0672*/ 	.byte	0xff
	.zero		1


	//   ....[88]....
        /*0674*/ 	.word	0x00007810
        /*0678*/ 	.word	0x000000ff
        /*067c*/ 	.word	0x00000000
        /*0680*/ 	.short	0x0101
        /*0682*/ 	.byte	0x04
	.zero		1


	//   ....[89]....
        /*0684*/ 	.word	0x00008a30
        /*0688*/ 	.word	0x00000003
        /*068c*/ 	.word	0x000000f0
        /*0690*/ 	.short	0x010a
        /*0692*/ 	.byte	0xff
	.zero		1


	//   ....[90]....
        /*0694*/ 	.word	0x00008a90
        /*0698*/ 	.word	0x00000000
        /*069c*/ 	.word	0x00000028
        /*06a0*/ 	.short	0x010a
        /*06a2*/ 	.byte	0xff
	.zero		1


	//   ....[91]....
        /*06a4*/ 	.word	0x00008af0
        /*06a8*/ 	.word	0x00000000
        /*06ac*/ 	.word	0x00000028
        /*06b0*/ 	.short	0x010a
        /*06b2*/ 	.byte	0xff
	.zero		1


	//   ....[92]....
        /*06b4*/ 	.word	0x00008b40
        /*06b8*/ 	.word	0x00000003
        /*06bc*/ 	.word	0x00000080
        /*06c0*/ 	.short	0x010a
        /*06c2*/ 	.byte	0xff
	.zero		1


	//   ....[93]....
        /*06c4*/ 	.word	0x00008ba0
        /*06c8*/ 	.word	0x00000000
        /*06cc*/ 	.word	0x00000000
        /*06d0*/ 	.short	0x010a
        /*06d2*/ 	.byte	0xff
	.zero		1


	//   ....[94]....
        /*06d4*/ 	.word	0x00008c00
        /*06d8*/ 	.word	0x00000000
        /*06dc*/ 	.word	0x00000000
        /*06e0*/ 	.short	0x010a
        /*06e2*/ 	.byte	0xff
	.zero		1


	//   ....[95]....
        /*06e4*/ 	.word	0x00008c60
        /*06e8*/ 	.word	0x00000000
        /*06ec*/ 	.word	0x00000000
        /*06f0*/ 	.short	0x010a
        /*06f2*/ 	.byte	0xff
	.zero		1


	//   ....[96]....
        /*06f4*/ 	.word	0x00008cc0
        /*06f8*/ 	.word	0x00000000
        /*06fc*/ 	.word	0x00000000
        /*0700*/ 	.short	0x010a
        /*0702*/ 	.byte	0xff
	.zero		1


	//   ....[97]....
        /*0704*/ 	.word	0x00008d10
        /*0708*/ 	.word	0x00000002
        /*070c*/ 	.word	0x000000e0
        /*0710*/ 	.short	0x010a
        /*0712*/ 	.byte	0xff
	.zero		1


	//   ....[98]....
        /*0714*/ 	.word	0x00008d70
        /*0718*/ 	.word	0x00000002
        /*071c*/ 	.word	0x00000090
        /*0720*/ 	.short	0x010a
        /*0722*/ 	.byte	0xff
	.zero		1


	//   ....[99]....
        /*0724*/ 	.word	0x00008dc0
        /*0728*/ 	.word	0x00000002
        /*072c*/ 	.word	0x00000080
        /*0730*/ 	.short	0x010a
        /*0732*/ 	.byte	0xff
	.zero		1


	//   ....[100]....
        /*0734*/ 	.word	0x00008e20
        /*0738*/ 	.word	0x00000000
        /*073c*/ 	.word	0x00000090
        /*0740*/ 	.short	0x010a
        /*0742*/ 	.byte	0xff
	.zero		1


	//   ....[101]....
        /*0744*/ 	.word	0x00008e70
        /*0748*/ 	.word	0x00000000
        /*074c*/ 	.word	0x00000080
        /*0750*/ 	.short	0x010a
        /*0752*/ 	.byte	0xff
	.zero		1


	//   ....[102]....
        /*0754*/ 	.word	0x00008ed0
        /*0758*/ 	.word	0x00000003
        /*075c*/ 	.word	0x000000c0
        /*0760*/ 	.short	0x010a
        /*0762*/ 	.byte	0xff
	.zero		1


	//   ....[103]....
        /*0764*/ 	.word	0x00008f30
        /*0768*/ 	.word	0x00000000
        /*076c*/ 	.word	0x00000000
        /*0770*/ 	.short	0x010a
        /*0772*/ 	.byte	0xff
	.zero		1


	//   ....[104]....
        /*0774*/ 	.word	0x00008f90
        /*0778*/ 	.word	0x00000000
        /*077c*/ 	.word	0x00000000
        /*0780*/ 	.short	0x010a
        /*0782*/ 	.byte	0xff
	.zero		1


	//   ....[105]....
        /*0784*/ 	.word	0x00008ff0
        /*0788*/ 	.word	0x00000000
        /*078c*/ 	.word	0x00000000
        /*0790*/ 	.short	0x010a
        /*0792*/ 	.byte	0xff
	.zero		1


	//   ....[106]....
        /*0794*/ 	.word	0x00009050
        /*0798*/ 	.word	0x00000000
        /*079c*/ 	.word	0x00000000
        /*07a0*/ 	.short	0x010a
        /*07a2*/ 	.byte	0xff
	.zero		1


	//   ....[107]....
        /*07a4*/ 	.word	0x000090b0
        /*07a8*/ 	.word	0x00000000
        /*07ac*/ 	.word	0x00000000
        /*07b0*/ 	.short	0x010a
        /*07b2*/ 	.byte	0xff
	.zero		1


	//   ....[108]....
        /*07b4*/ 	.word	0x00009100
        /*07b8*/ 	.word	0x0000000c
        /*07bc*/ 	.word	0x00000080
        /*07c0*/ 	.short	0x010a
        /*07c2*/ 	.byte	0xff
	.zero		1


	//   ....[109]....
        /*07c4*/ 	.word	0x00009160
        /*07c8*/ 	.word	0x00000000
        /*07cc*/ 	.word	0x00000078
        /*07d0*/ 	.short	0x010a
        /*07d2*/ 	.byte	0xff
	.zero		1


	//   ....[110]....
        /*07d4*/ 	.word	0x000091c0
        /*07d8*/ 	.word	0x00000000
        /*07dc*/ 	.word	0x00000060
        /*07e0*/ 	.short	0x010a
        /*07e2*/ 	.byte	0xff
	.zero		1


	//   ....[111]....
        /*07e4*/ 	.word	0x00009220
        /*07e8*/ 	.word	0x00000000
        /*07ec*/ 	.word	0x00000068
        /*07f0*/ 	.short	0x010a
        /*07f2*/ 	.byte	0xff
	.zero		1


	//   ....[112]....
        /*07f4*/ 	.word	0x00009280
        /*07f8*/ 	.word	0x00000000
        /*07fc*/ 	.word	0x00000060
        /*0800*/ 	.short	0x010a
        /*0802*/ 	.byte	0xff
	.zero		1


	//   ....[113]....
        /*0804*/ 	.word	0x000092d0
        /*0808*/ 	.word	0x00000003
        /*080c*/ 	.word	0x00000080
        /*0810*/ 	.short	0x010a
        /*0812*/ 	.byte	0xff
	.zero		1


	//   ....[114]....
        /*0814*/ 	.word	0x00009320
        /*0818*/ 	.word	0x00000003
        /*081c*/ 	.word	0x00000050
        /*0820*/ 	.short	0x010a
        /*0822*/ 	.byte	0xff
	.zero		1


	//   ....[115]....
        /*0824*/ 	.word	0x00009370
        /*0828*/ 	.word	0x0000004e
        /*082c*/ 	.word	0x000000a0
        /*0830*/ 	.short	0x010a
        /*0832*/ 	.byte	0xff
	.zero		1


	//   ....[116]....
        /*0834*/ 	.word	0x000093c0
        /*0838*/ 	.word	0x0000006f
        /*083c*/ 	.word	0x00000050
        /*0840*/ 	.short	0x010a
        /*0842*/ 	.byte	0xff
	.zero		1


	//----- nvinfo : EIATTR_NUM_MBARRIERS
	.align		4
.L_47:
        /*0844*/ 	.byte	0x03, 0x38
        /*0846*/ 	.short	0x0020


	//----- nvinfo : EIATTR_EXIT_INSTR_OFFSETS
	.align		4
        /*0848*/ 	.byte	0x04, 0x1c
        /*084a*/ 	.short	(.L_49 - .L_48)


	//   ....[0]....
.L_48:
        /*084c*/ 	.word	0x000029a0


	//   ....[1]....
        /*0850*/ 	.word	0x00002e90


	//   ....[2]....
        /*0854*/ 	.word	0x00002ef0


	//   ....[3]....
        /*0858*/ 	.word	0x00003e00


	//   ....[4]....
        /*085c*/ 	.word	0x00004c10


	//   ....[5]....
        /*0860*/ 	.word	0x00004c50


	//   ....[6]....
        /*0864*/ 	.word	0x00008a20


	//----- nvinfo : EIATTR_MAX_THREADS
	.align		4
.L_49:
        /*0868*/ 	.byte	0x04, 0x05
        /*086a*/ 	.short	(.L_51 - .L_50)
.L_50:
        /*086c*/ 	.word	0x00000100
        /*0870*/ 	.word	0x00000001
        /*0874*/ 	.word	0x00000001


	//----- nvinfo : EIATTR_CRS_STACK_SIZE
	.align		4
.L_51:
        /*0878*/ 	.byte	0x04, 0x1e
        /*087a*/ 	.short	(.L_53 - .L_52)
.L_52:
        /*087c*/ 	.word	0x00000000


	//----- nvinfo : EIATTR_CBANK_PARAM_SIZE
	.align		4
.L_53:
        /*0880*/ 	.byte	0x03, 0x19
        /*0882*/ 	.short	0x0800


	//----- nvinfo : EIATTR_PARAM_CBANK
	.align		4
        /*0884*/ 	.byte	0x04, 0x0a
        /*0886*/ 	.short	(.L_55 - .L_54)
	.align		4
.L_54:
        /*0888*/ 	.word	index@(.nv.constant0._ZN7cutlass13device_kernelINS_4gemm6kernel13GemmUniversalIN4cute5tupleIJiiiiEEENS1_10collective13CollectiveMmaINS1_35MainloopSm100TmaUmmaWarpSpecializedILi5ELi2ELi4ENS5_IJNS4_1CILi1EEENSA_ILi2EEESB_EEEEENS5_IJNSA_ILi128EEESF_SF_EEEaNS5_IJlSB_lEEEaSH_NS4_8TiledMMAINS4_8MMA_AtomIJNS4_15SM100_MMA_S8_SSIaaiLi128ELi128ELNS4_4UMMA5MajorE0ELSM_0ELNSL_8SaturateE0EEEEEENS4_6LayoutINS5_IJSB_SB_SB_EEENS5_IJNSA_ILi0EEESS_SS_EEEEENS5_IJNS4_10UnderscoreESV_SV_EEEEENS4_23SM90_TMA_LOAD_MULTICASTENS4_14ComposedLayoutINS4_7SwizzleILi3ELi4ELi3EEENS4_18smem_ptr_flag_bitsILi8EEENSQ_INS5_IJNSA_ILi8EEESF_EEENS5_IJSF_SB_EEEEEEEvNS4_8identityENS4_13SM90_TMA_LOADES18_vS19_EENS_8epilogue10collective18CollectiveEpilogueINS1C_23Sm100TmaWarpSpecializedILi2ELi2ELi64ELb0ELb0EEEJSG_NS5_IJNSQ_ISF_SB_EENSQ_INSA_ILi64EEESB_EEEEEaSH_aSH_NS1C_6fusion15FusionCallbacksIS1G_NS1L_17LinearCombinationIaiaiLNS_15FloatRoundStyleE2EEESG_S1K_JEEENS4_5SM1004TMEM4LOAD26SM100_TMEM_LOAD_32dp32b64xES1A_NSZ_INS10_ILi2ELi4ELi3EEES13_NSQ_INS5_IJS14_S1I_EEENS5_IJS1I_SB_EEEEEEENS4_39AutoVectorizingCopyWithAssumedAlignmentILi128EEENS4_14SM90_TMA_STOREES1Z_S21_S21_EEEvvEEEEvNT_6ParamsE)
        /*088c*/ 	.short	0x0380
        /*088e*/ 	.short	0x0800


	//----- nvinfo : EIATTR_SW_WAR
	.align		4
.L_55:
        /*0890*/ 	.byte	0x04, 0x36
        /*0892*/ 	.short	(.L_57 - .L_56)
.L_56:
        /*0894*/ 	.word	0x00000008
.L_57:


//--------------------- .nv.callgraph             --------------------------
	.section	.nv.callgraph,"",@"SHT_CUDA_CALLGRAPH"
	.align	4
	.sectionentsize	8
	.align		4
        /*0000*/ 	.word	0x00000000
	.align		4
        /*0004*/ 	.word	0xffffffff
	.align		4
        /*0008*/ 	.word	index@(_ZN7cutlass13device_kernelINS_4gemm6kernel13GemmUniversalIN4cute5tupleIJiiiiEEENS1_10collective13CollectiveMmaINS1_35MainloopSm100TmaUmmaWarpSpecializedILi5ELi2ELi4ENS5_IJNS4_1CILi1EEENSA_ILi2EEESB_EEEEENS5_IJNSA_ILi128EEESF_SF_EEEaNS5_IJlSB_lEEEaSH_NS4_8TiledMMAINS4_8MMA_AtomIJNS4_15SM100_MMA_S8_SSIaaiLi128ELi128ELNS4_4UMMA5MajorE0ELSM_0ELNSL_8SaturateE0EEEEEENS4_6LayoutINS5_IJSB_SB_SB_EEENS5_IJNSA_ILi0EEESS_SS_EEEEENS5_IJNS4_10UnderscoreESV_SV_EEEEENS4_23SM90_TMA_LOAD_MULTICASTENS4_14ComposedLayoutINS4_7SwizzleILi3ELi4ELi3EEENS4_18smem_ptr_flag_bitsILi8EEENSQ_INS5_IJNSA_ILi8EEESF_EEENS5_IJSF_SB_EEEEEEEvNS4_8identityENS4_13SM90_TMA_LOADES18_vS19_EENS_8epilogue10collective18CollectiveEpilogueINS1C_23Sm100TmaWarpSpecializedILi2ELi2ELi64ELb0ELb0EEEJSG_NS5_IJNSQ_ISF_SB_EENSQ_INSA_ILi64EEESB_EEEEEaSH_aSH_NS1C_6fusion15FusionCallbacksIS1G_NS1L_17LinearCombinationIaiaiLNS_15FloatRoundStyleE2EEESG_S1K_JEEENS4_5SM1004TMEM4LOAD26SM100_TMEM_LOAD_32dp32b64xES1A_NSZ_INS10_ILi2ELi4ELi3EEES13_NSQ_INS5_IJS14_S1I_EEENS5_IJS1I_SB_EEEEEEENS4_39AutoVectorizingCopyWithAssumedAlignmentILi128EEENS4_14SM90_TMA_STOREES1Z_S21_S21_EEEvvEEEEvNT_6ParamsE)
	.align		4
        /*000c*/ 	.word	index@(__assertfail)
	.align		4
        /*0010*/ 	.word	0x00000000
	.align		4
        /*0014*/ 	.word	0xfffffffe
	.align		4
        /*0018*/ 	.word	0x00000000
	.align		4
        /*001c*/ 	.word	0xfffffffd
	.align		4
        /*0020*/ 	.word	0x00000000
	.align		4
        /*0024*/ 	.word	0xfffffffc


//--------------------- .nv.constant4             --------------------------
	.section	.nv.constant4,"a",@progbits
	.align	8
	.align		8
.nv.constant4:
        /*0000*/ 	.dword	__assertfail
	.align		8
        /*0008*/ 	.dword	__unnamed_1
	.align		8
        /*0010*/ 	.dword	__unnamed_2
	.align		8
        /*0018*/ 	.dword	_ZN39_INTERNAL_3c55bd09_4_k_cu_03047932_98884cuda3std3__45__cpo5beginE
	.align		8
        /*0020*/ 	.dword	_ZN39_INTERNAL_3c55bd09_4_k_cu_03047932_98884cuda3std3__45__cpo3endE
	.align		8
        /*0028*/ 	.dword	_ZN39_INTERNAL_3c55bd09_4_k_cu_03047932_98884cuda3std3__45__cpo6cbeginE
	.align		8
        /*0030*/ 	.dword	_ZN39_INTERNAL_3c55bd09_4_k_cu_03047932_98884cuda3std3__45__cpo4cendE
	.align		8
        /*0038*/ 	.dword	_ZN39_INTERNAL_3c55bd09_4_k_cu_03047932_98884cuda3std3__441_GLOBAL__N__3c55bd09_4_k_cu_03047932_98886ignoreE
	.align		8
        /*0040*/ 	.dword	_ZN39_INTERNAL_3c55bd09_4_k_cu_03047932_98884cuda3std3__419piecewise_constructE
	.align		8
        /*0048*/ 	.dword	_ZN39_INTERNAL_3c55bd09_4_k_cu_03047932_98884cuda3std3__48in_placeE
	.align		8
        /*0050*/ 	.dword	_ZN39_INTERNAL_3c55bd09_4_k_cu_03047932_98884cuda3std6ranges3__45__cpo4swapE
	.align		8
        /*0058*/ 	.dword	_ZN39_INTERNAL_3c55bd09_4_k_cu_03047932_98884cuda3std6ranges3__45__cpo9iter_moveE
	.align		8
        /*0060*/ 	.dword	_ZN39_INTERNAL_3c55bd09_4_k_cu_03047932_98884cute7productE
	.align		8
        /*0068*/ 	.dword	_ZN39_INTERNAL_3c55bd09_4_k_cu_03047932_98884cute1_E
	.align		8
        /*0070*/ 	.dword	$str$25
	.align		8
        /*0078*/ 	.dword	$str$26
	.align		8
        /*0080*/ 	.dword	$str$27
	.align		8
        /*0088*/ 	.dword	$str$28


//--------------------- .text._ZN7cutlass13device_kernelINS_4gemm6kernel13GemmUniversalIN4cute5tupleIJiiiiEEENS1_10collective13CollectiveMmaINS1_35MainloopSm100TmaUmmaWarpSpecializedILi5ELi2ELi4ENS5_IJNS4_1CILi1EEENSA_ILi2EEESB_EEEEENS5_IJNSA_ILi128EEESF_SF_EEEaNS5_IJlSB_lEEEaSH_NS4_8TiledMMAINS4_8MMA_AtomIJNS4_15SM100_MMA_S8_SSIaaiLi128ELi128ELNS4_4UMMA5MajorE0ELSM_0ELNSL_8SaturateE0EEEEEENS4_6LayoutINS5_IJSB_SB_SB_EEENS5_IJNSA_ILi0EEESS_SS_EEEEENS5_IJNS4_10UnderscoreESV_SV_EEEEENS4_23SM90_TMA_LOAD_MULTICASTENS4_14ComposedLayoutINS4_7SwizzleILi3ELi4ELi3EEENS4_18smem_ptr_flag_bitsILi8EEENSQ_INS5_IJNSA_ILi8EEESF_EEENS5_IJSF_SB_EEEEEEEvNS4_8identityENS4_13SM90_TMA_LOADES18_vS19_EENS_8epilogue10collective18CollectiveEpilogueINS1C_23Sm100TmaWarpSpecializedILi2ELi2ELi64ELb0ELb0EEEJSG_NS5_IJNSQ_ISF_SB_EENSQ_INSA_ILi64EEESB_EEEEEaSH_aSH_NS1C_6fusion15FusionCallbacksIS1G_NS1L_17LinearCombinationIaiaiLNS_15FloatRoundStyleE2EEESG_S1K_JEEENS4_5SM1004TMEM4LOAD26SM100_TMEM_LOAD_32dp32b64xES1A_NSZ_INS10_ILi2ELi4ELi3EEES13_NSQ_INS5_IJS14_S1I_EEENS5_IJS1I_SB_EEEEEEENS4_39AutoVectorizingCopyWithAssumedAlignmentILi128EEENS4_14SM90_TMA_STOREES1Z_S21_S21_EEEvvEEEEvNT_6ParamsE --------------------------
	.section	.text._ZN7cutlass13device_kernelINS_4gemm6kernel13GemmUniversalIN4cute5tupleIJiiiiEEENS1_10collective13CollectiveMmaINS1_35MainloopSm100TmaUmmaWarpSpecializedILi5ELi2ELi4ENS5_IJNS4_1CILi1EEENSA_ILi2EEESB_EEEEENS5_IJNSA_ILi128EEESF_SF_EEEaNS5_IJlSB_lEEEaSH_NS4_8TiledMMAINS4_8MMA_AtomIJNS4_15SM100_MMA_S8_SSIaaiLi128ELi128ELNS4_4UMMA5MajorE0ELSM_0ELNSL_8SaturateE0EEEEEENS4_6LayoutINS5_IJSB_SB_SB_EEENS5_IJNSA_ILi0EEESS_SS_EEEEENS5_IJNS4_10UnderscoreESV_SV_EEEEENS4_23SM90_TMA_LOAD_MULTICASTENS4_14ComposedLayoutINS4_7SwizzleILi3ELi4ELi3EEENS4_18smem_ptr_flag_bitsILi8EEENSQ_INS5_IJNSA_ILi8EEESF_EEENS5_IJSF_SB_EEEEEEEvNS4_8identityENS4_13SM90_TMA_LOADES18_vS19_EENS_8epilogue10collective18CollectiveEpilogueINS1C_23Sm100TmaWarpSpecializedILi2ELi2ELi64ELb0ELb0EEEJSG_NS5_IJNSQ_ISF_SB_EENSQ_INSA_ILi64EEESB_EEEEEaSH_aSH_NS1C_6fusion15FusionCallbacksIS1G_NS1L_17LinearCombinationIaiaiLNS_15FloatRoundStyleE2EEESG_S1K_JEEENS4_5SM1004TMEM4LOAD26SM100_TMEM_LOAD_32dp32b64xES1A_NSZ_INS10_ILi2ELi4ELi3EEES13_NSQ_INS5_IJS14_S1I_EEENS5_IJS1I_SB_EEEEEEENS4_39AutoVectorizingCopyWithAssumedAlignmentILi128EEENS4_14SM90_TMA_STOREES1Z_S21_S21_EEEvvEEEEvNT_6ParamsE,"ax",@progbits
	.align	128
.text._ZN7cutlass13device_kernelINS_4gemm6kernel13GemmUniversalIN4cute5tupleIJiiiiEEENS1_10collective13CollectiveMmaINS1_35MainloopSm100TmaUmmaWarpSpecializedILi5ELi2ELi4ENS5_IJNS4_1CILi1EEENSA_ILi2EEESB_EEEEENS5_IJNSA_ILi128EEESF_SF_EEEaNS5_IJlSB_lEEEaSH_NS4_8TiledMMAINS4_8MMA_AtomIJNS4_15SM100_MMA_S8_SSIaaiLi128ELi128ELNS4_4UMMA5MajorE0ELSM_0ELNSL_8SaturateE0EEEEEENS4_6LayoutINS5_IJSB_SB_SB_EEENS5_IJNSA_ILi0EEESS_SS_EEEEENS5_IJNS4_10UnderscoreESV_SV_EEEEENS4_23SM90_TMA_LOAD_MULTICASTENS4_14ComposedLayoutINS4_7SwizzleILi3ELi4ELi3EEENS4_18smem_ptr_flag_bitsILi8EEENSQ_INS5_IJNSA_ILi8EEESF_EEENS5_IJSF_SB_EEEEEEEvNS4_8identityENS4_13SM90_TMA_LOADES18_vS19_EENS_8epilogue10collective18CollectiveEpilogueINS1C_23Sm100TmaWarpSpecializedILi2ELi2ELi64ELb0ELb0EEEJSG_NS5_IJNSQ_ISF_SB_EENSQ_INSA_ILi64EEESB_EEEEEaSH_aSH_NS1C_6fusion15FusionCallbacksIS1G_NS1L_17LinearCombinationIaiaiLNS_15FloatRoundStyleE2EEESG_S1K_JEEENS4_5SM1004TMEM4LOAD26SM100_TMEM_LOAD_32dp32b64xES1A_NSZ_INS10_ILi2ELi4ELi3EEES13_NSQ_INS5_IJS14_S1I_EEENS5_IJS1I_SB_EEEEEEENS4_39AutoVectorizingCopyWithAssumedAlignmentILi128EEENS4_14SM90_TMA_STOREES1Z_S21_S21_EEEvvEEEEvNT_6ParamsE:
        .type           _ZN7cutlass13device_kernelINS_4gemm6kernel13GemmUniversalIN4cute5tupleIJiiiiEEENS1_10collective13CollectiveMmaINS1_35MainloopSm100TmaUmmaWarpSpecializedILi5ELi2ELi4ENS5_IJNS4_1CILi1EEENSA_ILi2EEESB_EEEEENS5_IJNSA_ILi128EEESF_SF_EEEaNS5_IJlSB_lEEEaSH_NS4_8TiledMMAINS4_8MMA_AtomIJNS4_15SM100_MMA_S8_SSIaaiLi128ELi128ELNS4_4UMMA5MajorE0ELSM_0ELNSL_8SaturateE0EEEEEENS4_6LayoutINS5_IJSB_SB_SB_EEENS5_IJNSA_ILi0EEESS_SS_EEEEENS5_IJNS4_10UnderscoreESV_SV_EEEEENS4_23SM90_TMA_LOAD_MULTICASTENS4_14ComposedLayoutINS4_7SwizzleILi3ELi4ELi3EEENS4_18smem_ptr_flag_bitsILi8EEENSQ_INS5_IJNSA_ILi8EEESF_EEENS5_IJSF_SB_EEEEEEEvNS4_8identityENS4_13SM90_TMA_LOADES18_vS19_EENS_8epilogue10collective18CollectiveEpilogueINS1C_23Sm100TmaWarpSpecializedILi2ELi2ELi64ELb0ELb0EEEJSG_NS5_IJNSQ_ISF_SB_EENSQ_INSA_ILi64EEESB_EEEEEaSH_aSH_NS1C_6fusion15FusionCallbacksIS1G_NS1L_17LinearCombinationIaiaiLNS_15FloatRoundStyleE2EEESG_S1K_JEEENS4_5SM1004TMEM4LOAD26SM100_TMEM_LOAD_32dp32b64xES1A_NSZ_INS10_ILi2ELi4ELi3EEES13_NSQ_INS5_IJS14_S1I_EEENS5_IJS1I_SB_EEEEEEENS4_39AutoVectorizingCopyWithAssumedAlignmentILi128EEENS4_14SM90_TMA_STOREES1Z_S21_S21_EEEvvEEEEvNT_6ParamsE,@function
        .size           _ZN7cutlass13device_kernelINS_4gemm6kernel13GemmUniversalIN4cute5tupleIJiiiiEEENS1_10collective13CollectiveMmaINS1_35MainloopSm100TmaUmmaWarpSpecializedILi5ELi2ELi4ENS5_IJNS4_1CILi1EEENSA_ILi2EEESB_EEEEENS5_IJNSA_ILi128EEESF_SF_EEEaNS5_IJlSB_lEEEaSH_NS4_8TiledMMAINS4_8MMA_AtomIJNS4_15SM100_MMA_S8_SSIaaiLi128ELi128ELNS4_4UMMA5MajorE0ELSM_0ELNSL_8SaturateE0EEEEEENS4_6LayoutINS5_IJSB_SB_SB_EEENS5_IJNSA_ILi0EEESS_SS_EEEEENS5_IJNS4_10UnderscoreESV_SV_EEEEENS4_23SM90_TMA_LOAD_MULTICASTENS4_14ComposedLayoutINS4_7SwizzleILi3ELi4ELi3EEENS4_18smem_ptr_flag_bitsILi8EEENSQ_INS5_IJNSA_ILi8EEESF_EEENS5_IJSF_SB_EEEEEEEvNS4_8identityENS4_13SM90_TMA_LOADES18_vS19_EENS_8epilogue10collective18CollectiveEpilogueINS1C_23Sm100TmaWarpSpecializedILi2ELi2ELi64ELb0ELb0EEEJSG_NS5_IJNSQ_ISF_SB_EENSQ_INSA_ILi64EEESB_EEEEEaSH_aSH_NS1C_6fusion15FusionCallbacksIS1G_NS1L_17LinearCombinationIaiaiLNS_15FloatRoundStyleE2EEESG_S1K_JEEENS4_5SM1004TMEM4LOAD26SM100_TMEM_LOAD_32dp32b64xES1A_NSZ_INS10_ILi2ELi4ELi3EEES13_NSQ_INS5_IJS14_S1I_EEENS5_IJS1I_SB_EEEEEEENS4_39AutoVectorizingCopyWithAssumedAlignmentILi128EEENS4_14SM90_TMA_STOREES1Z_S21_S21_EEEvvEEEEvNT_6ParamsE,(.L_x_152 - _ZN7cutlass13device_kernelINS_4gemm6kernel13GemmUniversalIN4cute5tupleIJiiiiEEENS1_10collective13CollectiveMmaINS1_35MainloopSm100TmaUmmaWarpSpecializedILi5ELi2ELi4ENS5_IJNS4_1CILi1EEENSA_ILi2EEESB_EEEEENS5_IJNSA_ILi128EEESF_SF_EEEaNS5_IJlSB_lEEEaSH_NS4_8TiledMMAINS4_8MMA_AtomIJNS4_15SM100_MMA_S8_SSIaaiLi128ELi128ELNS4_4UMMA5MajorE0ELSM_0ELNSL_8SaturateE0EEEEEENS4_6LayoutINS5_IJSB_SB_SB_EEENS5_IJNSA_ILi0EEESS_SS_EEEEENS5_IJNS4_10UnderscoreESV_SV_EEEEENS4_23SM90_TMA_LOAD_MULTICASTENS4_14ComposedLayoutINS4_7SwizzleILi3ELi4ELi3EEENS4_18smem_ptr_flag_bitsILi8EEENSQ_INS5_IJNSA_ILi8EEESF_EEENS5_IJSF_SB_EEEEEEEvNS4_8identityENS4_13SM90_TMA_LOADES18_vS19_EENS_8epilogue10collective18CollectiveEpilogueINS1C_23Sm100TmaWarpSpecializedILi2ELi2ELi64ELb0ELb0EEEJSG_NS5_IJNSQ_ISF_SB_EENSQ_INSA_ILi64EEESB_EEEEEaSH_aSH_NS1C_6fusion15FusionCallbacksIS1G_NS1L_17LinearCombinationIaiaiLNS_15FloatRoundStyleE2EEESG_S1K_JEEENS4_5SM1004TMEM4LOAD26SM100_TMEM_LOAD_32dp32b64xES1A_NSZ_INS10_ILi2ELi4ELi3EEES13_NSQ_INS5_IJS14_S1I_EEENS5_IJS1I_SB_EEEEEEENS4_39AutoVectorizingCopyWithAssumedAlignmentILi128EEENS4_14SM90_TMA_STOREES1Z_S21_S21_EEEvvEEEEvNT_6ParamsE)
        .other          _ZN7cutlass13device_kernelINS_4gemm6kernel13GemmUniversalIN4cute5tupleIJiiiiEEENS1_10collective13CollectiveMmaINS1_35MainloopSm100TmaUmmaWarpSpecializedILi5ELi2ELi4ENS5_IJNS4_1CILi1EEENSA_ILi2EEESB_EEEEENS5_IJNSA_ILi128EEESF_SF_EEEaNS5_IJlSB_lEEEaSH_NS4_8TiledMMAINS4_8MMA_AtomIJNS4_15SM100_MMA_S8_SSIaaiLi128ELi128ELNS4_4UMMA5MajorE0ELSM_0ELNSL_8SaturateE0EEEEEENS4_6LayoutINS5_IJSB_SB_SB_EEENS5_IJNSA_ILi0EEESS_SS_EEEEENS5_IJNS4_10UnderscoreESV_SV_EEEEENS4_23SM90_TMA_LOAD_MULTICASTENS4_14ComposedLayoutINS4_7SwizzleILi3ELi4ELi3EEENS4_18smem_ptr_flag_bitsILi8EEENSQ_INS5_IJNSA_ILi8EEESF_EEENS5_IJSF_SB_EEEEEEEvNS4_8identityENS4_13SM90_TMA_LOADES18_vS19_EENS_8epilogue10collective18CollectiveEpilogueINS1C_23Sm100TmaWarpSpecializedILi2ELi2ELi64ELb0ELb0EEEJSG_NS5_IJNSQ_ISF_SB_EENSQ_INSA_ILi64EEESB_EEEEEaSH_aSH_NS1C_6fusion15FusionCallbacksIS1G_NS1L_17LinearCombinationIaiaiLNS_15FloatRoundStyleE2EEESG_S1K_JEEENS4_5SM1004TMEM4LOAD26SM100_TMEM_LOAD_32dp32b64xES1A_NSZ_INS10_ILi2ELi4ELi3EEES13_NSQ_INS5_IJS14_S1I_EEENS5_IJS1I_SB_EEEEEEENS4_39AutoVectorizingCopyWithAssumedAlignmentILi128EEENS4_14SM90_TMA_STOREES1Z_S21_S21_EEEvvEEEEvNT_6ParamsE,@"STO_CUDA_ENTRY STV_DEFAULT"
_ZN7cutlass13device_kernelINS_4gemm6kernel13GemmUniversalIN4cute5tupleIJiiiiEEENS1_10collective13CollectiveMmaINS1_35MainloopSm100TmaUmmaWarpSpecializedILi5ELi2ELi4ENS5_IJNS4_1CILi1EEENSA_ILi2EEESB_EEEEENS5_IJNSA_ILi128EEESF_SF_EEEaNS5_IJlSB_lEEEaSH_NS4_8TiledMMAINS4_8MMA_AtomIJNS4_15SM100_MMA_S8_SSIaaiLi128ELi128ELNS4_4UMMA5MajorE0ELSM_0ELNSL_8SaturateE0EEEEEENS4_6LayoutINS5_IJSB_SB_SB_EEENS5_IJNSA_ILi0EEESS_SS_EEEEENS5_IJNS4_10UnderscoreESV_SV_EEEEENS4_23SM90_TMA_LOAD_MULTICASTENS4_14ComposedLayoutINS4_7SwizzleILi3ELi4ELi3EEENS4_18smem_ptr_flag_bitsILi8EEENSQ_INS5_IJNSA_ILi8EEESF_EEENS5_IJSF_SB_EEEEEEEvNS4_8identityENS4_13SM90_TMA_LOADES18_vS19_EENS_8epilogue10collective18CollectiveEpilogueINS1C_23Sm100TmaWarpSpecializedILi2ELi2ELi64ELb0ELb0EEEJSG_NS5_IJNSQ_ISF_SB_EENSQ_INSA_ILi64EEESB_EEEEEaSH_aSH_NS1C_6fusion15FusionCallbacksIS1G_NS1L_17LinearCombinationIaiaiLNS_15FloatRoundStyleE2EEESG_S1K_JEEENS4_5SM1004TMEM4LOAD26SM100_TMEM_LOAD_32dp32b64xES1A_NSZ_INS10_ILi2ELi4ELi3EEES13_NSQ_INS5_IJS14_S1I_EEENS5_IJS1I_SB_EEEEEEENS4_39AutoVectorizingCopyWithAssumedAlignmentILi128EEENS4_14SM90_TMA_STOREES1Z_S21_S21_EEEvvEEEEvNT_6ParamsE:
[----:B------:R-:W1:Y:S01]  /*0000*/  LDC R1, c[0x0][0x37c] ;  /* 0x0000df00ff017b82 */ /* 0x000e620000000800 */
[----:B------:R-:W2:Y:S01]  /*0010*/  S2R R158, SR_TID.X ;  /* 0x00000000009e7919 */ /* 0x000ea20000002100 */
[----:B------:R-:W3:Y:S01]  /*0020*/  LDCU.64 UR8, c[0x0][0x890] ;  /* 0x00011200ff0877ac */ /* 0x000ee20008000a00 */
[----:B------:R-:W-:Y:S02]  /*0030*/  PRMT R145, RZ, 0x7610, R145 ;  /* 0x00007610ff917816 */ /* 0x000fe40000000091 */
[----:B------:R-:W-:Y:S01]  /*0040*/  ELECT P3, URZ, PT ;  /* 0x0000000000ff782f */ /* 0x000fe20003860000 */
[----:B---3--:R-:W-:-:S04]  /*0050*/  UISETP.NE.U32.AND UP0, UPT, UR8, URZ, UPT ;  /* 0x000000ff0800728c */ /* 0x008fc8000bf05070 */
[----:B------:R-:W-:Y:S01]  /*0060*/  UISETP.NE.AND.EX UP0, UPT, UR9, URZ, UPT, UP0 ;  /* 0x000000ff0900728c */ /* 0x000fe2000bf05300 */
[----:B--2---:R-:W-:-:S05]  /*0070*/  SHF.R.U32.HI R146, RZ, 0x5, R158 ;  /* 0x00000005ff927819 */ /* 0x004fca000001169e */
[----:B------:R-:W2:Y:S02]  /*0080*/  SHFL.IDX PT, R0, R146, RZ, 0x1f ;  /* 0x00001fff92007589 */ /* 0x000ea400000e0000 */
[----:B--2---:R-:W-:Y:S01]  /*0090*/  R2UR UR17, R0 ;  /* 0x00000000001172ca */ /* 0x004fe200000e0000 */
[----:B-1----:R-:W-:-:S14]  /*00a0*/  BRA.U UP0, `(.L_x_0) ;  /* 0x0000000100307547 */ /* 0x002fdc000b800000 */
[----:B------:R-:W1:Y:S02]  /*00b0*/  LDCU.64 UR4, c[0x0][0x888] ;  /* 0x00011100ff0477ac */ /* 0x000e640008000a00 */
[----:B-1----:R-:W-:-:S04]  /*00c0*/  UISETP.NE.U32.AND UP0, UPT, UR4, URZ, UPT ;  /* 0x000000ff0400728c */ /* 0x002fc8000bf05070 */
[----:B------:R-:W-:-:S09]  /*00d0*/  UISETP.NE.AND.EX UP0, UPT, UR5, URZ, UPT, UP0 ;  /* 0x000000ff0500728c */ /* 0x000fd2000bf05300 */
[----:B------:R-:W-:Y:S05]  /*00e0*/  BRA.U !UP0, `(.L_x_1) ;  /* 0x0000000108147547 */ /* 0x000fea000b800000 */
[----:B------:R-:W1:Y:S01]  /*00f0*/  LDC.64 R72, c[0x0][0x888] ;  /* 0x00022200ff487b82 */ /* 0x000e620000000a00 */
[----:B------:R-:W1:Y:S02]  /*0100*/  LDCU.64 UR4, c[0x0][0x358] ;  /* 0x00006b00ff0477ac */ /* 0x000e640008000a00 */
[----:B-1----:R1:W5:Y:S01]  /*0110*/  LDG.E R72, desc[UR4][R72.64] ;  /* 0x0000000448487981 */ /* 0x002362000c1e1900 */
[----:B------:R-:W-:Y:S01]  /*0120*/  HFMA2 R145, -RZ, RZ, 0, 5.9604644775390625e-08 ;  /* 0x00000001ff917431 */ /* 0x000fe200000001ff */
[----:B------:R-:W-:Y:S05]  /*0130*/  BRA `(.L_x_0) ;  /* 0x00000000000c7947 */ /* 0x000fea0003800000 */
.L_x_1:
[----:B------:R-:W1:Y:S01]  /*0140*/  LDCU UR4, c[0x0][0x880] ;  /* 0x00011000ff0477ac */ /* 0x000e620008000800 */
[----:B------:R-:W-:Y:S01]  /*0150*/  HFMA2 R145, -RZ, RZ, 0, 5.9604644775390625e-08 ;  /* 0x00000001ff917431 */ /* 0x000fe200000001ff */
[----:B-1----:R-:W-:-:S07]  /*0160*/  MOV R72, UR4 ;  /* 0x0000000400487c02 */ /* 0x002fce0008000f00 */
.L_x_0:
[----:B------:R-:W2:Y:S02]  /*0170*/  LDCU.64 UR4, c[0x0][0x8b0] ;  /* 0x00011600ff0477ac */ /* 0x000ea40008000a00 */
[----:B--2---:R-:W-:-:S04]  /*0180*/  UISETP.NE.U32.AND UP0, UPT, UR4, URZ, UPT ;  /* 0x000000ff0400728c */ /* 0x004fc8000bf05070 */
[----:B------:R-:W-:-:S09]  /*0190*/  UISETP.NE.AND.EX UP0, UPT, UR5, URZ, UPT, UP0 ;  /* 0x000000ff0500728c */ /* 0x000fd2000bf05300 */
[----:B------:R-:W-:Y:S05]  /*01a0*/  BRA.U UP0, `(.L_x_2) ;  /* 0x0000000100287547 */ /* 0x000fea000b800000 */
[----:B------:R-:W2:Y:S02]  /*01b0*/  LDCU.64 UR4, c[0x0][0x8a8] ;  /* 0x00011500ff0477ac */ /* 0x000ea40008000a00 */
[----:B--2---:R-:W-:-:S04]  /*01c0*/  UISETP.NE.U32.AND UP0, UPT, UR4, URZ, UPT ;  /* 0x000000ff0400728c */ /* 0x004fc8000bf05070 */
[----:B------:R-:W-:-:S09]  /*01d0*/  UISETP.NE.AND.EX UP0, UPT, UR5, URZ, UPT, UP0 ;  /* 0x000000ff0500728c */ /* 0x000fd2000bf05300 */
[----:B------:R-:W-:Y:S05]  /*01e0*/  BRA.U !UP0, `(.L_x_3) ;  /* 0x0000000108107547 */ /* 0x000fea000b800000 */
[----:B------:R-:W2:Y:S01]  /*01f0*/  LDC.64 R70, c[0x0][0x8a8] ;  /* 0x00022a00ff467b82 */ /* 0x000ea20000000a00 */
[----:B------:R-:W2:Y:S02]  /*0200*/  LDCU.64 UR4, c[0x0][0x358] ;  /* 0x00006b00ff0477ac */ /* 0x000ea40008000a00 */
[----:B--2---:R2:W5:Y:S01]  /*0210*/  LDG.E R70, desc[UR4][R70.64] ;  /* 0x0000000446467981 */ /* 0x004562000c1e1900 */
[----:B------:R-:W-:Y:S05]  /*0220*/  BRA `(.L_x_2) ;  /* 0x0000000000087947 */ /* 0x000fea0003800000 */
.L_x_3:
[----:B------:R-:W2:Y:S02]  /*0230*/  LDCU UR4, c[0x0][0x8a0] ;  /* 0x00011400ff0477ac */ /* 0x000ea40008000800 */
[----:B--2---:R-:W-:Y:S02]  /*0240*/  MOV R70, UR4 ;  /* 0x0000000400467c02 */ /* 0x004fe40008000f00 */
.L_x_2:
[----:B------:R-:W-:Y:S01]  /*0250*/  IMAD.U32 R0, RZ, RZ, UR17 ;  /* 0x00000011ff007e24 */ /* 0x000fe2000f8e00ff */
[----:B------:R-:W-:Y:S04]  /*0260*/  BSSY.RECONVERGENT B0, `(.L_x_4) ;  /* 0x000000c000007945 */ /* 0x000fe80003800200 */
[C---:B------:R-:W-:Y:S02]  /*0270*/  ISETP.NE.OR P1, PT, R0.reuse, 0x1, !P3 ;  /* 0x000000010000780c */ /* 0x040fe40005f25670 */
[----:B------:R-:W-:-:S11]  /*0280*/  ISETP.NE.OR P0, PT, R0, 0x3, !P3 ;  /* 0x000000030000780c */ /* 0x000fd60005f05670 */
[----:B------:R-:W-:Y:S05]  /*0290*/  @P1 BRA `(.L_x_5) ;  /* 0x0000000000201947 */ /* 0x000fea0003800000 */
[----:B------:R-:W3:Y:S02]  /*02a0*/  LDCU.64 UR4, c[0x0][0x348] ;  /* 0x00006900ff0477ac */ /* 0x000ee40008000a00 */
[----:B---3--:R-:W-:Y:S02]  /*02b0*/  UIADD3 UR6, UP1, UPT, UR4, 0x80, URZ ;  /* 0x0000008004067890 */ /* 0x008fe4000ff3e0ff */
[----:B------:R-:W-:Y:S02]  /*02c0*/  UIADD3 UR4, UP0, UPT, UR4, 0x180, URZ ;  /* 0x0000018004047890 */ /* 0x000fe4000ff1e0ff */
[----:B------:R-:W-:Y:S02]  /*02d0*/  UIADD3.X UR7, UPT, UPT, URZ, UR5, URZ, UP1, !UPT ;  /* 0x00000005ff077290 */ /* 0x000fe40008ffe4ff */
[----:B------:R-:W-:-:S07]  /*02e0*/  UIADD3.X UR5, UPT, UPT, URZ, UR5, URZ, UP0, !UPT ;  /* 0x00000005ff057290 */ /* 0x000fce00087fe4ff */
[----:B------:R3:W-:Y:S02]  /*02f0*/  UTMACCTL.PF [UR6] ;  /* 0x00000000060079b9 */ /* 0x0007e40008040000 */
[----:B------:R3:W-:Y:S02]  /*0300*/  UTMACCTL.PF [UR4] ;  /* 0x00000000040079b9 */ /* 0x0007e40008040000 */
[----:B---3--:R-:W-:Y:S01]  /*0310*/  NOP ;  /* 0x0000000000007918 */ /* 0x008fe20000000000 */
.L_x_5:
[----:B------:R-:W-:Y:S05]  /*0320*/  BSYNC.RECONVERGENT B0 ;  /* 0x0000000000007941 */ /* 0x000fea0003800200 */
.L_x_4:
[----:B------:R-:W-:Y:S04]  /*0330*/  BSSY.RECONVERGENT B0, `(.L_x_6) ;  /* 0x000000a000007945 */ /* 0x000fe80003800200 */
        /* <DEDUP_REMOVED lines=9> */
.L_x_7:
[----:B------:R-:W-:Y:S05]  /*03d0*/  BSYNC.RECONVERGENT B0 ;  /* 0x0000000000007941 */ /* 0x000fea0003800200 */
.L_x_6:
[----:B------:R-:W3:Y:S01]  /*03e0*/  LDCU.64 UR4, c[0x0][0x888] ;  /* 0x00011100ff0477ac */ /* 0x000ee20008000a00 */
[----:B------:R-:W-:Y:S02]  /*03f0*/  UISETP.EQ.U32.AND UP1, UPT, UR8, URZ, UPT ;  /* 0x000000ff0800728c */ /* 0x000fe4000bf22070 */
[----:B------:R-:W-:Y:S02]  /*0400*/  UPLOP3.LUT UP3, UPT, UPT, UPT, UPT, 0x80, 0x8 ;  /* 0x000000000008789c */ /* 0x000fe40003f6f070 */
[----:B---3--:R-:W-:-:S04]  /*0410*/  UISETP.NE.U32.AND UP0, UPT, UR4, URZ, UPT ;  /* 0x000000ff0400728c */ /* 0x008fc8000bf05070 */
[----:B------:R-:W-:-:S04]  /*0420*/  UISETP.NE.AND.EX UP0, UPT, UR5, URZ, UPT, UP0 ;  /* 0x000000ff0500728c */ /* 0x000fc8000bf05300 */
[----:B------:R-:W-:-:S04]  /*0430*/  UISETP.EQ.OR.EX UP2, UPT, UR9, URZ, !UP0, UP1 ;  /* 0x000000ff0900728c */ /* 0x000fc8000c742710 */
[----:B------:R-:W-:-:S06]  /*0440*/  UP2UR UR4, UPR, URZ, 0x4 ;  /* 0x00000004ff047883 */ /* 0x000fcc0008000000 */
[----:B------:R-:W-:Y:S01]  /*0450*/  MOV R148, UR4 ;  /* 0x0000000400947c02 */ /* 0x000fe20008000f00 */
[----:B------:R-:W-:Y:S06]  /*0460*/  BRA.U !UP2, `(.L_x_8) ;  /* 0x000000010a207547 */ /* 0x000fec000b800000 */
[----:B-----5:R-:W-:Y:S01]  /*0470*/  R2UR UR5, R72 ;  /* 0x00000000480572ca */ /* 0x020fe200000e0000 */
[----:B------:R-:W-:Y:S02]  /*0480*/  UISETP.NE.U32.AND UP1, UPT, UR8, URZ, UPT ;  /* 0x000000ff0800728c */ /* 0x000fe4000bf25070 */
[----:B------:R-:W-:Y:S02]  /*0490*/  USEL UR4, URZ, 0xffffffff, UP0 ;  /* 0xffffffffff047887 */ /* 0x000fe40008000000 */
[----:B------:R-:W-:-:S08]  /*04a0*/  UISETP.NE.AND.EX UP1, UPT, UR9, URZ, UPT, UP1 ;  /* 0x000000ff0900728c */ /* 0x000fd0000bf25310 */
[----:B------:R-:W-:-:S04]  /*04b0*/  UISETP.NE.AND UP0, UPT, UR5, URZ, UPT ;  /* 0x000000ff0500728c */ /* 0x000fc8000bf05270 */
[----:B------:R-:W-:-:S04]  /*04c0*/  @!UP1 USEL UR4, URZ, 0xffffffff, UP0 ;  /* 0xffffffffff049887 */ /* 0x000fc80008000000 */
[----:B------:R-:W-:-:S04]  /*04d0*/  ULOP3.LUT UR4, UR4, 0x1, URZ, 0xc0, !UPT ;  /* 0x0000000104047892 */ /* 0x000fc8000f8ec0ff */
[----:B------:R-:W-:-:S11]  /*04e0*/  UISETP.NE.U32.AND UP3, UPT, UR4, 0x1, UPT ;  /* 0x000000010400788c */ /* 0x000fd6000bf65070 */
.L_x_8:
[----:B------:R-:W3:Y:S01]  /*04f0*/  SHFL.IDX PT, R2, R146, RZ, 0x1f ;  /* 0x00001fff92027589 */ /* 0x000ee200000e0000 */
[----:B------:R-:W-:-:S04]  /*0500*/  UISETP.NE.AND UP0, UPT, UR17, 0x2, UPT ;  /* 0x000000021100788c */ /* 0x000fc8000bf05270 */
[----:B------:R-:W-:Y:S01]  /*0510*/  USEL UR37, URZ, 0x1, UP0 ;  /* 0x00000001ff257887 */ /* 0x000fe20008000000 */
[----:B---3--:R-:W-:-:S13]  /*0520*/  ISETP.NE.AND P0, PT, R2, RZ, PT ;  /* 0x000000ff0200720c */ /* 0x008fda0003f05270 */
[----:B------:R-:W-:Y:S05]  /*0530*/  @P0 BRA `(.L_x_9) ;  /* 0x0000000000600947 */ /* 0x000fea0003800000 */
[----:B------:R-:W3:Y:S01]  /*0540*/  S2UR UR4, SR_CgaCtaId ;  /* 0x00000000000479c3 */ /* 0x000ee20000008800 */
[----:B------:R-:W-:Y:S01]  /*0550*/  UMOV UR5, 0x400 ;  /* 0x0000040000057882 */ /* 0x000fe20000000000 */
[----:B------:R-:W-:Y:S01]  /*0560*/  UMOV UR8, 0x1 ;  /* 0x0000000100087882 */ /* 0x000fe20000000000 */
[----:B------:R-:W-:Y:S01]  /*0570*/  UMOV UR6, 0x2 ;  /* 0x0000000200067882 */ /* 0x000fe20000000000 */
[----:B------:R-:W-:-:S04]  /*0580*/  UIADD3 UR8, UPT, UPT, -UR8, 0x100000, URZ ;  /* 0x0010000008087890 */ /* 0x000fc8000fffe1ff */
[----:B------:R-:W-:Y:S02]  /*0590*/  USHF.L.U32 UR9, UR8, 0xb, URZ ;  /* 0x0000000b08097899 */ /* 0x000fe400080006ff */
[----:B------:R-:W-:Y:S02]  /*05a0*/  USHF.L.U32 UR8, UR8, 0x1, URZ ;  /* 0x0000000108087899 */ /* 0x000fe400080006ff */
[----:B------:R-:W-:-:S04]  /*05b0*/  UIADD3 UR6, UPT, UPT, -UR6, 0x100000, URZ ;  /* 0x0010000006067890 */ /* 0x000fc8000fffe1ff */
[----:B------:R-:W-:Y:S02]  /*05c0*/  USHF.L.U32 UR7, UR6, 0xb, URZ ;  /* 0x0000000b06077899 */ /* 0x000fe400080006ff */
[----:B------:R-:W-:Y:S01]  /*05d0*/  USHF.L.U32 UR6, UR6, 0x1, URZ ;  /* 0x0000000106067899 */ /* 0x000fe200080006ff */
[----:B------:R-:W-:Y:S01]  /*05e0*/  ELECT P0, URZ, PT ;  /* 0x0000000000ff782f */ /* 0x000fe20003800000 */
[----:B---3--:R-:W-:Y:S01]  /*05f0*/  ULEA UR4, UR4, UR5, 0x18 ;  /* 0x0000000504047291 */ /* 0x008fe2000f8ec0ff */
[----:B------:R-:W3:Y:S11]  /*0600*/  FENCE.VIEW.ASYNC.S ;  /* 0x00000000000073c6 */ /* 0x000ef60000000000 */
[----:B---3--:R3:W4:Y:S01]  /*0610*/  SYNCS.EXCH.64 URZ, [UR4], UR8 ;  /* 0x0000000804ff75b2 */ /* 0x0087220008000100 */
[----:B------:R3:W1:Y:S01]  /*0620*/  SYNCS.EXCH.64 URZ, [UR4+0x28], UR6 ;  /* 0x0000280604ff75b2 */ /* 0x0006620008000100 */
        /* <DEDUP_REMOVED lines=8> */
[----:B------:R-:W-:Y:S01]  /*06b0*/  NOP ;  /* 0x0000000000007918 */ /* 0x000fe20000000000 */
.L_x_9:
[----:B------:R-:W2:Y:S01]  /*06c0*/  SHFL.IDX PT, R2, R146, RZ, 0x1f ;  /* 0x00001fff92027589 */ /* 0x000ea200000e0000 */
[----:B------:R-:W-:Y:S01]  /*06d0*/  NOP ;  /* 0x0000000000007918 */ /* 0x000fe20000000000 */
[----:B--2---:R-:W-:-:S13]  /*06e0*/  ISETP.NE.AND P0, PT, R2, 0x1, PT ;  /* 0x000000010200780c */ /* 0x004fda0003f05270 */
[----:B------:R-:W-:Y:S05]  /*06f0*/  @P0 BRA `(.L_x_10) ;  /* 0x0000000000480947 */ /* 0x000fea0003800000 */
[----:B---3--:R-:W2:Y:S01]  /*0700*/  S2UR UR4, SR_CgaCtaId ;  /* 0x00000000000479c3 */ /* 0x008ea20000008800 */
        /* <DEDUP_REMOVED lines=10> */
[----:B--2---:R-:W-:Y:S01]  /*07b0*/  ULEA UR4, UR4, UR5, 0x18 ;  /* 0x0000000504047291 */ /* 0x004fe2000f8ec0ff */
[----:B------:R-:W2:Y:S11]  /*07c0*/  FENCE.VIEW.ASYNC.S ;  /* 0x00000000000073c6 */ /* 0x000eb60000000000 */
[----:B--2---:R2:W3:Y:S01]  /*07d0*/  SYNCS.EXCH.64 URZ, [UR4+0x50], UR8 ;  /* 0x0000500804ff75b2 */ /* 0x0044e20008000100 */
[----:B------:R2:W1:Y:S01]  /*07e0*/  SYNCS.EXCH.64 URZ, [UR4+0x60], UR6 ;  /* 0x0000600604ff75b2 */ /* 0x0004620008000100 */
[----:B------:R2:W1:Y:S01]  /*07f0*/  SYNCS.EXCH.64 URZ, [UR4+0x58], UR8 ;  /* 0x0000580804ff75b2 */ /* 0x0004620008000100 */
[----:B------:R2:W1:Y:S01]  /*0800*/  SYNCS.EXCH.64 URZ, [UR4+0x68], UR6 ;  /* 0x0000680604ff75b2 */ /* 0x0004620008000100 */
[----:B------:R-:W-:Y:S01]  /*0810*/  NOP ;  /* 0x0000000000007918 */ /* 0x000fe20000000000 */
.L_x_10:
[----:B------:R-:W4:Y:S01]  /*0820*/  SHFL.IDX PT, R2, R146, RZ, 0x1f ;  /* 0x00001fff92027589 */ /* 0x000f2200000e0000 */
[----:B------:R-:W-:Y:S01]  /*0830*/  NOP ;  /* 0x0000000000007918 */ /* 0x000fe20000000000 */
[----:B----4-:R-:W-:-:S13]  /*0840*/  ISETP.NE.AND P0, PT, R2, 0x3, PT ;  /* 0x000000030200780c */ /* 0x010fda0003f05270 */
[----:B------:R-:W-:Y:S05]  /*0850*/  @P0 BRA `(.L_x_11) ;  /* 0x0000000000300947 */ /* 0x000fea0003800000 */
[----:B--23--:R-:W2:Y:S01]  /*0860*/  S2UR UR6, SR_CgaCtaId ;  /* 0x00000000000679c3 */ /* 0x00cea20000008800 */
[----:B------:R-:W-:Y:S01]  /*0870*/  UMOV UR4, 0x400 ;  /* 0x0000040000047882 */ /* 0x000fe20000000000 */
[----:B------:R-:W-:Y:S01]  /*0880*/  UMOV UR5, 0x20 ;  /* 0x0000002000057882 */ /* 0x000fe20000000000 */
[----:B------:R-:W-:Y:S01]  /*0890*/  ELECT P0, URZ, PT ;  /* 0x0000000000ff782f */ /* 0x000fe20003800000 */
[----:B--2---:R-:W-:Y:S02]  /*08a0*/  ULEA UR6, UR6, UR4, 0x18 ;  /* 0x0000000406067291 */ /* 0x004fe4000f8ec0ff */
[----:B------:R-:W-:-:S04]  /*08b0*/  UIADD3 UR4, UPT, UPT, -UR5, 0x100000, URZ ;  /* 0x0010000005047890 */ /* 0x000fc8000fffe1ff */
[----:B------:R-:W-:Y:S02]  /*08c0*/  USHF.L.U32 UR5, UR4, 0xb, URZ ;  /* 0x0000000b04057899 */ /* 0x000fe400080006ff */
[----:B------:R-:W-:Y:S01]  /*08d0*/  USHF.L.U32 UR4, UR4, 0x1, URZ ;  /* 0x0000000104047899 */ /* 0x000fe200080006ff */
[----:B------:R-:W2:Y:S11]  /*08e0*/  FENCE.VIEW.ASYNC.S ;  /* 0x00000000000073c6 */ /* 0x000eb60000000000 */
[----:B--2---:R4:W2:Y:S01]  /*08f0*/  SYNCS.EXCH.64 URZ, [UR6+0x70], UR4 ;  /* 0x0000700406ff75b2 */ /* 0x0048a20008000100 */
[----:B------:R4:W3:Y:S02]  /*0900*/  SYNCS.EXCH.64 URZ, [UR6+0x78], UR4 ;  /* 0x0000780406ff75b2 */ /* 0x0008e40008000100 */
[----:B----4-:R-:W-:Y:S01]  /*0910*/  NOP ;  /* 0x0000000000007918 */ /* 0x010fe20000000000 */
.L_x_11:
[----:B------:R-:W4:Y:S01]  /*0920*/  SHFL.IDX PT, R2, R146, RZ, 0x1f ;  /* 0x00001fff92027589 */ /* 0x000f2200000e0000 */
[----:B------:R-:W-:Y:S01]  /*0930*/  NOP ;  /* 0x0000000000007918 */ /* 0x000fe20000000000 */
[----:B----4-:R-:W-:-:S13]  /*0940*/  ISETP.NE.AND P0, PT, R2, 0x4, PT ;  /* 0x000000040200780c */ /* 0x010fda0003f05270 */
[----:B------:R-:W-:Y:S05]  /*0950*/  @P0 BRA `(.L_x_12) ;  /* 0x00000000004c0947 */ /* 0x000fea0003800000 */
[----:B--23--:R-:W2:Y:S01]  /*0960*/  S2UR UR6, SR_CgaCtaId ;  /* 0x00000000000679c3 */ /* 0x00cea20000008800 */
[----:B------:R-:W-:Y:S01]  /*0970*/  UMOV UR4, 0x1e0 ;  /* 0x000001e000047882 */ /* 0x000fe20000000000 */
[----:B------:R-:W-:Y:S01]  /*0980*/  UMOV UR5, 0x400 ;  /* 0x0000040000057882 */ /* 0x000fe20000000000 */
[----:B------:R-:W-:Y:S01]  /*0990*/  USEL UR4, UR4, 0x1a0, UP3 ;  /* 0x000001a004047887 */ /* 0x000fe20009800000 */
[----:B------:R-:W-:Y:S01]  /*09a0*/  UMOV UR8, 0x1 ;  /* 0x0000000100087882 */ /* 0x000fe20000000000 */
[----:B------:R-:W-:Y:S01]  /*09b0*/  ELECT P0, URZ, PT ;  /* 0x0000000000ff782f */ /* 0x000fe20003800000 */
[----:B------:R-:W-:-:S04]  /*09c0*/  UIADD3 UR8, UPT, UPT, -UR8, 0x100000, URZ ;  /* 0x0010000008087890 */ /* 0x000fc8000fffe1ff */
[----:B------:R-:W-:Y:S02]  /*09d0*/  USHF.L.U32 UR9, UR8, 0xb, URZ ;  /* 0x0000000b08097899 */ /* 0x000fe400080006ff */
[----:B------:R-:W-:Y:S02]  /*09e0*/  USHF.L.U32 UR8, UR8, 0x1, URZ ;  /* 0x0000000108087899 */ /* 0x000fe400080006ff */
[----:B--2---:R-:W-:Y:S02]  /*09f0*/  ULEA UR6, UR6, UR5, 0x18 ;  /* 0x0000000506067291 */ /* 0x004fe4000f8ec0ff */
[----:B------:R-:W-:-:S04]  /*0a00*/  UIADD3 UR4, UPT, UPT, -UR4, 0x100000, URZ ;  /* 0x0010000004047890 */ /* 0x000fc8000fffe1ff */
[----:B------:R-:W-:Y:S02]  /*0a10*/  USHF.L.U32 UR5, UR4, 0xb, URZ ;  /* 0x0000000b04057899 */ /* 0x000fe400080006ff */
[----:B------:R-:W-:Y:S01]  /*0a20*/  USHF.L.U32 UR4, UR4, 0x1, URZ ;  /* 0x0000000104047899 */ /* 0x000fe200080006ff */
[----:B------:R-:W2:Y:S03]  /*0a30*/  FENCE.VIEW.ASYNC.S ;  /* 0x00000000000073c6 */ /* 0x000ea60000000000 */
[----:B--2---:R4:W2:Y:S08]  /*0a40*/  SYNCS.EXCH.64 URZ, [UR6+0x80], UR8 ;  /* 0x0000800806ff75b2 */ /* 0x0048b00008000100 */
[----:B------:R4:W3:Y:S01]  /*0a50*/  SYNCS.EXCH.64 URZ, [UR6+0x90], UR4 ;  /* 0x0000900406ff75b2 */ /* 0x0008e20008000100 */
[----:B------:R4:W1:Y:S01]  /*0a60*/  SYNCS.EXCH.64 URZ, [UR6+0x88], UR8 ;  /* 0x0000880806ff75b2 */ /* 0x0008620008000100 */
[----:B------:R4:W1:Y:S02]  /*0a70*/  SYNCS.EXCH.64 URZ, [UR6+0x98], UR4 ;  /* 0x0000980406ff75b2 */ /* 0x0008640008000100 */
[----:B----4-:R-:W-:Y:S01]  /*0a80*/  NOP ;  /* 0x0000000000007918 */ /* 0x010fe20000000000 */
.L_x_12:
[----:B------:R-:W4:Y:S01]  /*0a90*/  SHFL.IDX PT, R2, R146, RZ, 0x1f ;  /* 0x00001fff92027589 */ /* 0x000f2200000e0000 */
[----:B------:R-:W-:Y:S01]  /*0aa0*/  NOP ;  /* 0x0000000000007918 */ /* 0x000fe20000000000 */
[----:B----4-:R-:W-:-:S13]  /*0ab0*/  ISETP.NE.AND P0, PT, R2, 0x5, PT ;  /* 0x000000050200780c */ /* 0x010fda0003f05270 */
[----:B------:R-:W-:Y:S05]  /*0ac0*/  @P0 BRA `(.L_x_13) ;  /* 0x0000000000580947 */ /* 0x000fea0003800000 */
[----:B--23--:R-:W2:Y:S01]  /*0ad0*/  S2UR UR4, SR_CgaCtaId ;  /* 0x00000000000479c3 */ /* 0x00cea20000008800 */
        /* <DEDUP_REMOVED lines=12> */
[----:B--2---:R4:W2:Y:S01]  /*0ba0*/  SYNCS.EXCH.64 URZ, [UR4+0xa0], UR8 ;  /* 0x0000a00804ff75b2 */ /* 0x0048a20008000100 */
[----:B------:R4:W3:Y:S01]  /*0bb0*/  SYNCS.EXCH.64 URZ, [UR4+0xc0], UR6 ;  /* 0x0000c00604ff75b2 */ /* 0x0008e20008000100 */
[----:B------:R4:W1:Y:S01]  /*0bc0*/  SYNCS.EXCH.64 URZ, [UR4+0xa8], UR8 ;  /* 0x0000a80804ff75b2 */ /* 0x0008620008000100 */
[----:B------:R4:W1:Y:S01]  /*0bd0*/  SYNCS.EXCH.64 URZ, [UR4+0xc8], UR6 ;  /* 0x0000c80604ff75b2 */ /* 0x0008620008000100 */
[----:B------:R4:W1:Y:S01]  /*0be0*/  SYNCS.EXCH.64 URZ, [UR4+0xb0], UR8 ;  /* 0x0000b00804ff75b2 */ /* 0x0008620008000100 */
[----:B------:R4:W1:Y:S01]  /*0bf0*/  SYNCS.EXCH.64 URZ, [UR4+0xd0], UR6 ;  /* 0x0000d00604ff75b2 */ /* 0x0008620008000100 */
[----:B------:R4:W1:Y:S01]  /*0c00*/  SYNCS.EXCH.64 URZ, [UR4+0xb8], UR8 ;  /* 0x0000b80804ff75b2 */ /* 0x0008620008000100 */
[----:B------:R4:W1:Y:S02]  /*0c10*/  SYNCS.EXCH.64 URZ, [UR4+0xd8], UR6 ;  /* 0x0000d80604ff75b2 */ /* 0x0008640008000100 */
[----:B----4-:R-:W-:Y:S01]  /*0c20*/  NOP ;  /* 0x0000000000007918 */ /* 0x010fe20000000000 */
.L_x_13:
[----:B------:R-:W4:Y:S01]  /*0c30*/  SHFL.IDX PT, R2, R146, RZ, 0x1f ;  /* 0x00001fff92027589 */ /* 0x000f2200000e0000 */
[----:B------:R-:W1:Y:S01]  /*0c40*/  S2UR UR45, SR_CgaCtaId ;  /* 0x00000000002d79c3 */ /* 0x000e620000008800 */
[----:B------:R-:W-:Y:S01]  /*0c50*/  NOP ;  /* 0x0000000000007918 */ /* 0x000fe20000000000 */
[----:B----4-:R-:W-:-:S13]  /*0c60*/  ISETP.NE.AND P0, PT, R2, 0x3, PT ;  /* 0x000000030200780c */ /* 0x010fda0003f05270 */
[----:B-1----:R-:W-:Y:S05]  /*0c70*/  @P0 BRA `(.L_x_14) ;  /* 0x0000000000340947 */ /* 0x002fea0003800000 */
[----:B--23--:R-:W-:Y:S01]  /*0c80*/  UMOV UR4, 0x400 ;  /* 0x0000040000047882 */ /* 0x00cfe20000000000 */
[----:B------:R-:W-:Y:S01]  /*0c90*/  UMOV UR6, 0x20 ;  /* 0x0000002000067882 */ /* 0x000fe20000000000 */
[----:B------:R-:W-:Y:S02]  /*0ca0*/  ULEA UR4, UR45, UR4, 0x18 ;  /* 0x000000042d047291 */ /* 0x000fe4000f8ec0ff */
[----:B------:R-:W-:-:S04]  /*0cb0*/  UIADD3 UR6, UPT, UPT, -UR6, 0x100000, URZ ;  /* 0x0010000006067890 */ /* 0x000fc8000fffe1ff */
[----:B------:R-:W-:Y:S02]  /*0cc0*/  USHF.L.U32 UR7, UR6, 0xb, URZ ;  /* 0x0000000b06077899 */ /* 0x000fe400080006ff */
[----:B------:R-:W-:Y:S01]  /*0cd0*/  USHF.L.U32 UR6, UR6, 0x1, URZ ;  /* 0x0000000106067899 */ /* 0x000fe200080006ff */
[----:B------:R-:W-:Y:S01]  /*0ce0*/  ELECT P0, URZ, PT ;  /* 0x0000000000ff782f */ /* 0x000fe20003800000 */
[----:B------:R-:W1:Y:S10]  /*0cf0*/  FENCE.VIEW.ASYNC.S ;  /* 0x00000000000073c6 */ /* 0x000e740000000000 */
[----:B-1----:R1:W4:Y:S01]  /*0d00*/  SYNCS.EXCH.64 URZ, [UR4+0xe0], UR6 ;  /* 0x0000e00604ff75b2 */ /* 0x0023220008000100 */
[----:B------:R1:W2:Y:S01]  /*0d10*/  SYNCS.EXCH.64 URZ, [UR4+0xf0], UR6 ;  /* 0x0000f00604ff75b2 */ /* 0x0002a20008000100 */
[----:B------:R1:W3:Y:S01]  /*0d20*/  SYNCS.EXCH.64 URZ, [UR4+0xe8], UR6 ;  /* 0x0000e80604ff75b2 */ /* 0x0002e20008000100 */
[----:B------:R1:W1:Y:S01]  /*0d30*/  SYNCS.EXCH.64 URZ, [UR4+0xf8], UR6 ;  /* 0x0000f80604ff75b2 */ /* 0x0002620008000100 */
[----:B------:R-:W-:Y:S01]  /*0d40*/  NOP ;  /* 0x0000000000007918 */ /* 0x000fe20000000000 */
.L_x_14:
[----:B-123--:R-:W1:Y:S01]  /*0d50*/  LDCU UR4, c[0x0][0x36c] ;  /* 0x00006d80ff0477ac */ /* 0x00ee620008000800 */
[----:B------:R-:W-:Y:S01]  /*0d60*/  ISETP.NE.OR P3, PT, R0, 0x2, !P3 ;  /* 0x000000020000780c */ /* 0x000fe20005f65670 */
[----:B------:R-:W-:Y:S01]  /*0d70*/  NOP ;  /* 0x0000000000007918 */ /* 0x000fe20000000000 */
[----:B------:R-:W-:Y:S01]  /*0d80*/  LOP3.LUT R0, R158, 0x1f, RZ, 0xc0, !PT ;  /* 0x0000001f9e007812 */ /* 0x000fe200078ec0ff */
[----:B------:R-:W-:Y:S02]  /*0d90*/  UISETP.NE.AND UP4, UPT, UR17, URZ, UPT ;  /* 0x000000ff1100728c */ /* 0x000fe4000bf85270 */
[----:B-1----:R-:W-:-:S09]  /*0da0*/  UISETP.EQ.U32.AND UP5, UPT, UR4, 0x1, UPT ;  /* 0x000000010400788c */ /* 0x002fd2000bfa2070 */
[----:B------:R-:W-:Y:S05]  /*0db0*/  BRA.U !UP5, `(.L_x_15) ;  /* 0x000000010d087547 */ /* 0x000fea000b800000 */
[----:B----4-:R-:W-:Y:S01]  /*0dc0*/  UCGABAR_ARV ;  /* 0x00000000000079c7 */ /* 0x010fe20008000000 */
[----:B------:R-:W-:Y:S05]  /*0dd0*/  BRA `(.L_x_16) ;  /* 0x0000000000047947 */ /* 0x000fea0003800000 */
.L_x_15:
[----:B----4-:R-:W-:Y:S01]  /*0de0*/  NOP ;  /* 0x0000000000007918 */ /* 0x010fe20000000000 */
.L_x_16:
[----:B------:R-:W1:Y:S01]  /*0df0*/  S2UR UR7, SR_CTAID.X ;  /* 0x00000000000779c3 */ /* 0x000e620000002500 */
[----:B------:R-:W-:-:S05]  /*0e00*/  CS2R.32 R147, SR_CgaSize ;  /* 0x0000000000937805 */ /* 0x000fca0000008a00 */
[----:B------:R-:W-:-:S05]  /*0e10*/  IMAD R147, R147, -0xa0, RZ ;  /* 0xffffff6093937824 */ /* 0x000fca00078e02ff */
[----:B------:R-:W-:-:S14]  /*0e20*/  R2UR UR5, R147 ;  /* 0x00000000930572ca */ /* 0x000fdc00000e0000 */
[----:B------:R-:W2:Y:S01]  /*0e30*/  LDCU UR5, c[0x0][UR5+0x2b0] ;  /* 0x00005600050577ac */ /* 0x000ea20008000800 */
[----:B------:R-:W-:-:S05]  /*0e40*/  CS2R.32 R147, SR_CgaSize ;  /* 0x0000000000937805 */ /* 0x000fca0000008a00 */
[----:B------:R-:W-:-:S05]  /*0e50*/  IMAD R147, R147, -0xa0, RZ ;  /* 0xffffff6093937824 */ /* 0x000fca00078e02ff */
[----:B------:R-:W-:-:S14]  /*0e60*/  R2UR UR4, R147 ;  /* 0x00000000930472ca */ /* 0x000fdc00000e0000 */
[----:B------:R-:W3:Y:S01]  /*0e70*/  LDCU UR4, c[0x0][UR4+0x2b4] ;  /* 0x00005680040477ac */ /* 0x000ee20008000800 */
[----:B------:R-:W4:Y:S01]  /*0e80*/  S2UR UR8, SR_CTAID.Y ;  /* 0x00000000000879c3 */ /* 0x000f220000002600 */
[----:B------:R-:W-:-:S05]  /*0e90*/  CS2R.32 R147, SR_CgaSize ;  /* 0x0000000000937805 */ /* 0x000fca0000008a00 */
[----:B------:R-:W-:-:S05]  /*0ea0*/  IMAD R147, R147, -0xa0, RZ ;  /* 0xffffff6093937824 */ /* 0x000fca00078e02ff */
[----:B------:R-:W-:-:S14]  /*0eb0*/  R2UR UR9, R147 ;  /* 0x00000000930972ca */ /* 0x000fdc00000e0000 */
[----:B------:R-:W3:Y:S01]  /*0ec0*/  LDCU UR9, c[0x0][UR9+0x2a0] ;  /* 0x00005400090977ac */ /* 0x000ee20008000800 */
[----:B------:R-:W3:Y:S01]  /*0ed0*/  LDCU UR21, c[0x0][0xb24] ;  /* 0x00016480ff1577ac */ /* 0x000ee20008000800 */
[----:B------:R-:W1:Y:S01]  /*0ee0*/  S2UR UR36, SR_CTAID.Z ;  /* 0x00000000002479c3 */ /* 0x000e620000002700 */
[----:B------:R-:W-:-:S05]  /*0ef0*/  CS2R.32 R147, SR_CgaSize ;  /* 0x0000000000937805 */ /* 0x000fca0000008a00 */
[----:B------:R-:W-:-:S05]  /*0f00*/  IMAD R147, R147, -0xa0, RZ ;  /* 0xffffff6093937824 */ /* 0x000fca00078e02ff */
[----:B------:R-:W-:-:S14]  /*0f10*/  R2UR UR63, R147 ;  /* 0x00000000933f72ca */ /* 0x000fdc00000e0000 */
[----:B------:R-:W3:Y:S01]  /*0f20*/  LDCU UR63, c[0x0][UR63+0x2a4] ;  /* 0x000054803f3f77ac */ /* 0x000ee20008000800 */
[----:B------:R-:W3:Y:S01]  /*0f30*/  LDCU UR42, c[0x0][0xb24] ;  /* 0x00016480ff2a77ac */ /* 0x000ee20008000800 */
[----:B-1----:R-:W-:Y:S01]  /*0f40*/  I2FP.F32.U32 R3, UR7 ;  /* 0x0000000700037c45 */ /* 0x002fe20008201000 */
[----:B------:R-:W1:Y:S04]  /*0f50*/  LDCU UR28, c[0x0][0xb30] ;  /* 0x00016600ff1c77ac */ /* 0x000e680008000800 */
[----:B--2---:R-:W-:Y:S01]  /*0f60*/  FMUL R3, R3, UR5 ;  /* 0x0000000503037c20 */ /* 0x004fe20008400000 */
[----:B------:R-:W-:Y:S01]  /*0f70*/  USHF.L.U32 UR26, UR45, 0xd, URZ ;  /* 0x0000000d2d1a7899 */ /* 0x000fe200080006ff */
[----:B----4-:R-:W-:Y:S01]  /*0f80*/  I2FP.F32.U32 R2, UR8 ;  /* 0x0000000800027c45 */ /* 0x010fe20008201000 */
[----:B---3--:R-:W-:-:S03]  /*0f90*/  UISETP.GE.AND UP2, UPT, UR21, 0x1, UPT ;  /* 0x000000011500788c */ /* 0x008fc6000bf46270 */
[----:B------:R-:W2:Y:S01]  /*0fa0*/  F2I.U32.TRUNC.NTZ R3, R3 ;  /* 0x0000000300037305 */ /* 0x000ea2000020f000 */
[----:B------:R-:W-:Y:S01]  /*0fb0*/  UMOV UR16, UR7 ;  /* 0x0000000700107c82 */ /* 0x000fe20008000000 */
[----:B------:R-:W-:Y:S01]  /*0fc0*/  FMUL R2, R2, UR4 ;  /* 0x0000000402027c20 */ /* 0x000fe20008400000 */
[----:B------:R-:W-:-:S05]  /*0fd0*/  UMOV UR20, UR8 ;  /* 0x0000000800147c82 */ /* 0x000fca0008000000 */
[----:B------:R-:W3:Y:S01]  /*0fe0*/  F2I.U32.TRUNC.NTZ R2, R2 ;  /* 0x0000000200027305 */ /* 0x000ee2000020f000 */
[----:B--2---:R-:W-:Y:S02]  /*0ff0*/  R2UR UR4, R3 ;  /* 0x00000000030472ca */ /* 0x004fe400000e0000 */
[----:B---3--:R-:W-:Y:S02]  /*1000*/  R2UR UR6, R2 ;  /* 0x00000000020672ca */ /* 0x008fe400000e0000 */
[----:B------:R-:W-:-:S09]  /*1010*/  PRMT R2, RZ, 0x7610, R2 ;  /* 0x00007610ff027816 */ /* 0x000fd20000000002 */
[----:B------:R-:W-:-:S04]  /*1020*/  UIADD3 UR5, UPT, UPT, -UR4, URZ, URZ ;  /* 0x000000ff04057290 */ /* 0x000fc8000fffe1ff */
[----:B------:R-:W-:Y:S02]  /*1030*/  UIMAD UR5, UR9, UR5, UR7 ;  /* 0x00000005090572a4 */ /* 0x000fe4000f8e0207 */
[----:B------:R-:W-:-:S04]  /*1040*/  UIADD3 UR4, UPT, UPT, -UR6, URZ, URZ ;  /* 0x000000ff06047290 */ /* 0x000fc8000fffe1ff */
[----:B------:R-:W-:Y:S01]  /*1050*/  IMAD.U32 R147, RZ, RZ, UR5 ;  /* 0x00000005ff937e24 */ /* 0x000fe2000f8e00ff */
[----:B------:R-:W-:Y:S01]  /*1060*/  UIMAD UR63, UR63, UR4, UR8 ;  /* 0x000000043f3f72a4 */ /* 0x000fe2000f8e0208 */
[----:B-1----:R-:W-:Y:S11]  /*1070*/  BRA.U UP4, `(.L_x_17) ;  /* 0x0000000104287547 */ /* 0x002ff6000b800000 */
[----:B------:R-:W-:Y:S01]  /*1080*/  R2UR UR4, R147 ;  /* 0x00000000930472ca */ /* 0x000fe200000e0000 */
[----:B------:R-:W-:Y:S02]  /*1090*/  UISETP.NE.AND UP0, UPT, UR63, URZ, UPT ;  /* 0x000000ff3f00728c */ /* 0x000fe4000bf05270 */
[----:B------:R-:W-:-:S10]  /*10a0*/  UISETP.NE.AND UP1, UPT, UR63, 0x1, UPT ;  /* 0x000000013f00788c */ /* 0x000fd4000bf25270 */
[----:B------:R-:W-:-:S04]  /*10b0*/  UISETP.EQ.OR UP0, UPT, UR4, URZ, !UP0 ;  /* 0x000000ff0400728c */ /* 0x000fc8000c702670 */
[----:B------:R-:W-:Y:S02]  /*10c0*/  USEL UR5, URZ, 0x1, !UP0 ;  /* 0x00000001ff057887 */ /* 0x000fe4000c000000 */
[----:B------:R-:W-:Y:S02]  /*10d0*/  UISETP.NE.AND UP0, UPT, UR4, URZ, UPT ;  /* 0x000000ff0400728c */ /* 0x000fe4000bf05270 */
[----:B------:R-:W-:-:S04]  /*10e0*/  USEL UR4, URZ, 0x2, UP1 ;  /* 0x00000002ff047887 */ /* 0x000fc80008800000 */
[----:B------:R-:W-:-:S04]  /*10f0*/  USEL UR4, UR4, 0x2, UP0 ;  /* 0x0000000204047887 */ /* 0x000fc80008000000 */
[----:B------:R-:W-:-:S06]  /*1100*/  UIADD3 UR4, UPT, UPT, UR5, UR4, URZ ;  /* 0x0000000405047290 */ /* 0x000fcc000fffe0ff */
[----:B------:R-:W-:Y:S02]  /*1110*/  MOV R2, UR4 ;  /* 0x0000000400027c02 */ /* 0x000fe40008000f00 */
.L_x_17:
[----:B------:R-:W-:Y:S05]  /*1120*/  BRA.U !UP2, `(.L_x_18) ;  /* 0x000000010ad47547 */ /* 0x000fea000b800000 */
[----:B------:R-:W1:Y:S01]  /*1130*/  LDCU.128 UR12, c[0x0][0xb10] ;  /* 0x00016200ff0c77ac */ /* 0x000e620008000c00 */
[----:B------:R-:W2:Y:S01]  /*1140*/  LDCU UR6, c[0x0][0x370] ;  /* 0x00006e00ff0677ac */ /* 0x000ea20008000800 */
[----:B------:R-:W3:Y:S01]  /*1150*/  LDCU UR5, c[0x0][0x374] ;  /* 0x00006e80ff0577ac */ /* 0x000ee20008000800 */
[----:B------:R-:W4:Y:S01]  /*1160*/  LDCU UR27, c[0x0][0xb0c] ;  /* 0x00016180ff1b77ac */ /* 0x000f220008000800 */
[----:B------:R-:W4:Y:S01]  /*1170*/  LDCU UR4, c[0x0][0xb20] ;  /* 0x00016400ff0477ac */ /* 0x000f220008000800 */
[----:B------:R-:W4:Y:S01]  /*1180*/  LDCU.64 UR8, c[0x0][0xb28] ;  /* 0x00016500ff0877ac */ /* 0x000f220008000a00 */
[----:B-1----:R-:W-:Y:S02]  /*1190*/  UISETP.NE.AND UP0, UPT, UR14, 0x1, UPT ;  /* 0x000000010e00788c */ /* 0x002fe4000bf05270 */
[----:B---3--:R-:W-:Y:S02]  /*11a0*/  UIMAD.WIDE.U32 UR10, UR5, UR15, URZ ;  /* 0x0000000f050a72a5 */ /* 0x008fe4000f8e00ff */
[----:B--2---:R-:W-:-:S02]  /*11b0*/  UIMAD.WIDE.U32 UR22, UR6, UR12, URZ ;  /* 0x0000000c061672a5 */ /* 0x004fc4000f8e00ff */
[----:B----4-:R-:W-:Y:S02]  /*11c0*/  UISETP.NE.AND UP1, UPT, UR27, 0x1, UPT ;  /* 0x000000011b00788c */ /* 0x010fe4000bf25270 */
[----:B------:R-:W-:Y:S01]  /*11d0*/  UISETP.NE.AND UP2, UPT, UR21, 0x1, UPT ;  /* 0x000000011500788c */ /* 0x000fe2000bf45270 */
[----:B------:R-:W-:Y:S02]  /*11e0*/  UMOV UR10, UR11 ;  /* 0x0000000b000a7c82 */ /* 0x000fe40008000000 */
[----:B------:R-:W-:Y:S01]  /*11f0*/  UMOV UR22, UR23 ;  /* 0x0000001700167c82 */ /* 0x000fe20008000000 */
[----:B------:R-:W-:Y:S02]  /*1200*/  @UP0 USHF.R.U32.HI UR5, URZ, UR4, UR10 ;  /* 0x00000004ff050299 */ /* 0x000fe4000801160a */
[----:B------:R-:W-:Y:S02]  /*1210*/  UIMAD.WIDE.U32 UR24, UR20, UR15, URZ ;  /* 0x0000000f141872a5 */ /* 0x000fe4000f8e00ff */
[----:B------:R-:W-:-:S02]  /*1220*/  UIMAD.WIDE.U32 UR10, UR5, UR8, URZ ;  /* 0x00000008050a72a5 */ /* 0x000fc4000f8e00ff */
[----:B------:R-:W-:Y:S02]  /*1230*/  @UP1 USHF.R.U32.HI UR6, URZ, UR13, UR22 ;  /* 0x0000000dff061299 */ /* 0x000fe40008011616 */
[----:B------:R-:W-:Y:S02]  /*1240*/  UIMAD.WIDE.U32 UR18, UR16, UR12, URZ ;  /* 0x0000000c101272a5 */ /* 0x000fe4000f8e00ff */
[----:B------:R-:W-:Y:S01]  /*1250*/  UIMAD.WIDE.U32 UR22, UR6, UR8, URZ ;  /* 0x00000008061672a5 */ /* 0x000fe2000f8e00ff */
[----:B------:R-:W-:Y:S01]  /*1260*/  UMOV UR24, UR25 ;  /* 0x0000001900187c82 */ /* 0x000fe20008000000 */
[----:B------:R-:W-:Y:S01]  /*1270*/  UMOV UR10, UR11 ;  /* 0x0000000b000a7c82 */ /* 0x000fe20008000000 */
[----:B------:R-:W-:Y:S02]  /*1280*/  USHF.R.U32.HI UR24, URZ, UR4, UR24 ;  /* 0x00000004ff187299 */ /* 0x000fe40008011618 */
[----:B------:R-:W-:Y:S02]  /*1290*/  @UP2 USHF.R.U32.HI UR5, URZ, UR9, UR10 ;  /* 0x00000009ff052299 */ /* 0x000fe4000801160a */
[----:B------:R-:W-:Y:S01]  /*12a0*/  UMOV UR7, UR23 ;  /* 0x0000001700077c82 */ /* 0x000fe20008000000 */
[----:B------:R-:W-:Y:S01]  /*12b0*/  UMOV UR18, UR19 ;  /* 0x0000001300127c82 */ /* 0x000fe20008000000 */
[----:B------:R-:W-:-:S02]  /*12c0*/  @UP2 USHF.R.U32.HI UR6, URZ, UR9, UR7 ;  /* 0x00000009ff062299 */ /* 0x000fc40008011607 */
[----:B------:R-:W-:Y:S02]  /*12d0*/  USHF.R.U32.HI UR13, URZ, UR13, UR18 ;  /* 0x0000000dff0d7299 */ /* 0x000fe40008011612 */
[----:B------:R-:W-:Y:S02]  /*12e0*/  USEL UR4, UR20, UR24, !UP0 ;  /* 0x0000001814047287 */ /* 0x000fe4000c000000 */
[----:B------:R-:W-:Y:S02]  /*12f0*/  UIMAD UR7, UR5, UR21, URZ ;  /* 0x00000015050772a4 */ /* 0x000fe4000f8e02ff */
[----:B------:R-:W-:Y:S02]  /*1300*/  USEL UR5, UR16, UR13, !UP1 ;  /* 0x0000000d10057287 */ /* 0x000fe4000c800000 */
[----:B------:R-:W-:Y:S02]  /*1310*/  UIMAD UR12, UR6, UR21, URZ ;  /* 0x00000015060c72a4 */ /* 0x000fe4000f8e02ff */
[----:B------:R-:W-:-:S02]  /*1320*/  UISETP.GE.AND UP0, UPT, UR4, UR7, UPT ;  /* 0x000000070400728c */ /* 0x000fc4000bf06270 */
[----:B------:R-:W-:Y:S02]  /*1330*/  UIMAD.WIDE.U32 UR10, UR4, UR8, URZ ;  /* 0x00000008040a72a5 */ /* 0x000fe4000f8e00ff */
[----:B------:R-:W-:Y:S02]  /*1340*/  UISETP.GE.OR UP0, UPT, UR5, UR12, UP0 ;  /* 0x0000000c0500728c */ /* 0x000fe40008706670 */
[----:B------:R-:W-:Y:S02]  /*1350*/  UIMAD.WIDE.U32 UR12, UR5, UR8, URZ ;  /* 0x00000008050c72a5 */ /* 0x000fe4000f8e00ff */
[----:B------:R-:W-:Y:S01]  /*1360*/  UIADD3 UR10, UPT, UPT, -UR4, URZ, URZ ;  /* 0x000000ff040a7290 */ /* 0x000fe2000fffe1ff */
[----:B------:R-:W-:Y:S01]  /*1370*/  UMOV UR8, UR11 ;  /* 0x0000000b00087c82 */ /* 0x000fe20008000000 */
[----:B------:R-:W-:Y:S02]  /*1380*/  UIADD3 UR11, UPT, UPT, -UR5, URZ, URZ ;  /* 0x000000ff050b7290 */ /* 0x000fe4000fffe1ff */
[----:B------:R-:W-:-:S03]  /*1390*/  USHF.R.U32.HI UR8, URZ, UR9, UR8 ;  /* 0x00000009ff087299 */ /* 0x000fc60008011608 */
[----:B------:R-:W-:Y:S01]  /*13a0*/  @!UP0 UMOV UR7, UR13 ;  /* 0x0000000d00078c82 */ /* 0x000fe20008000000 */
[----:B------:R-:W-:Y:S02]  /*13b0*/  UIMAD UR20, UR14, UR10, UR20 ;  /* 0x0000000a0e1472a4 */ /* 0x000fe4000f8e0214 */
[----:B------:R-:W-:Y:S02]  /*13c0*/  USEL UR8, UR4, UR8, !UP2 ;  /* 0x0000000804087287 */ /* 0x000fe4000d000000 */
[----:B------:R-:W-:Y:S02]  /*13d0*/  @!UP0 USHF.R.U32.HI UR7, URZ, UR9, UR7 ;  /* 0x00000009ff078299 */ /* 0x000fe40008011607 */
[----:B------:R-:W-:Y:S02]  /*13e0*/  UIADD3 UR9, UPT, UPT, -UR8, URZ, URZ ;  /* 0x000000ff08097290 */ /* 0x000fe4000fffe1ff */
[----:B------:R-:W-:Y:S02]  /*13f0*/  @!UP0 USEL UR7, UR5, UR7, !UP2 ;  /* 0x0000000705078287 */ /* 0x000fe4000d000000 */
[----:B------:R-:W-:-:S02]  /*1400*/  UIMAD UR9, UR21, UR9, UR4 ;  /* 0x00000009150972a4 */ /* 0x000fc4000f8e0204 */
[----:B------:R-:W-:Y:S02]  /*1410*/  @!UP0 UIADD3 UR8, UPT, UPT, UR8, -UR7, URZ ;  /* 0x8000000708088290 */ /* 0x000fe4000fffe0ff */
[----:B------:R-:W-:Y:S02]  /*1420*/  @!UP0 UIMAD UR6, UR9, UR6, UR7 ;  /* 0x00000006090682a4 */ /* 0x000fe4000f8e0207 */
[----:B------:R-:W-:Y:S02]  /*1430*/  @!UP0 UIMAD UR4, UR8, UR21, UR5 ;  /* 0x00000015080482a4 */ /* 0x000fe4000f8e0205 */
[----:B------:R-:W-:Y:S02]  /*1440*/  UIMAD UR16, UR27, UR11, UR16 ;  /* 0x0000000b1b1072a4 */ /* 0x000fe4000f8e0210 */
[----:B------:R-:W-:Y:S01]  /*1450*/  UIMAD UR20, UR4, UR14, UR20 ;  /* 0x0000000e041472a4 */ /* 0x000fe2000f8e0214 */
[----:B------:R-:W-:Y:S02]  /*1460*/  @!UP0 UMOV UR5, UR6 ;  /* 0x0000000600058c82 */ /* 0x000fe40008000000 */
[----:B------:R-:W-:-:S12]  /*1470*/  UIMAD UR16, UR5, UR27, UR16 ;  /* 0x0000001b051072a4 */ /* 0x000fd8000f8e0210 */
.L_x_18:
[----:B------:R-:W-:Y:S02]  /*1480*/  UISETP.NE.AND UP1, UPT, UR28, 0x1, UPT ;  /* 0x000000011c00788c */ /* 0x000fe4000bf25270 */
[----:B------:R-:W-:Y:S02]  /*1490*/  UISETP.NE.AND UP0, UPT, UR17, 0x2, UPT ;  /* 0x000000021100788c */ /* 0x000fe4000bf05270 */
[----:B------:R-:W-:-:S05]  /*14a0*/  ULOP3.LUT UR21, UR26, 0x2000, URZ, 0xc0, !UPT ;  /* 0x000020001a157892 */ /* 0x000fca000f8ec0ff */
[----:B------:R-:W-:Y:S07]  /*14b0*/  BRA.U UP1, `(.L_x_19) ;  /* 0x0000000101447547 */ /* 0x000fee000b800000 */
[----:B------:R-:W1:Y:S01]  /*14c0*/  LDCU.128 UR8, c[0x0][0xb10] ;  /* 0x00016200ff0877ac */ /* 0x000e620008000c00 */
[----:B------:R-:W2:Y:S01]  /*14d0*/  LDCU UR12, c[0x0][0xb0c] ;  /* 0x00016180ff0c77ac */ /* 0x000ea20008000800 */
[----:B------:R-:W3:Y:S01]  /*14e0*/  LDCU UR13, c[0x0][0xb20] ;  /* 0x00016400ff0d77ac */ /* 0x000ee20008000800 */
[----:B-1----:R-:W-:Y:S02]  /*14f0*/  UIMAD.WIDE.U32 UR6, UR16, UR8, URZ ;  /* 0x00000008100672a5 */ /* 0x002fe4000f8e00ff */
[----:B------:R-:W-:Y:S02]  /*1500*/  UIMAD.WIDE.U32 UR4, UR20, UR11, URZ ;  /* 0x0000000b140472a5 */ /* 0x000fe4000f8e00ff */
[----:B--2---:R-:W-:Y:S02]  /*1510*/  UISETP.NE.AND UP2, UPT, UR12, 0x1, UPT ;  /* 0x000000010c00788c */ /* 0x004fe4000bf45270 */
[----:B------:R-:W-:Y:S01]  /*1520*/  UISETP.NE.AND UP1, UPT, UR10, 0x1, UPT ;  /* 0x000000010a00788c */ /* 0x000fe2000bf25270 */
[----:B------:R-:W-:-:S02]  /*1530*/  UMOV UR6, UR7 ;  /* 0x0000000700067c82 */ /* 0x000fc40008000000 */
[----:B------:R-:W-:Y:S01]  /*1540*/  UMOV UR4, UR5 ;  /* 0x0000000500047c82 */ /* 0x000fe20008000000 */
[----:B------:R-:W-:Y:S02]  /*1550*/  USHF.R.U32.HI UR6, URZ, UR9, UR6 ;  /* 0x00000009ff067299 */ /* 0x000fe40008011606 */
[----:B---3--:R-:W-:Y:S02]  /*1560*/  USHF.R.U32.HI UR4, URZ, UR13, UR4 ;  /* 0x0000000dff047299 */ /* 0x008fe40008011604 */
[----:B------:R-:W-:Y:S02]  /*1570*/  USEL UR5, UR16, UR6, !UP2 ;  /* 0x0000000610057287 */ /* 0x000fe4000d000000 */
[----:B------:R-:W-:-:S04]  /*1580*/  USEL UR4, UR20, UR4, !UP1 ;  /* 0x0000000414047287 */ /* 0x000fc8000c800000 */
[----:B------:R-:W-:Y:S02]  /*1590*/  UIADD3 UR6, UPT, UPT, UR5, -UR4, URZ ;  /* 0x8000000405067290 */ /* 0x000fe4000fffe0ff */
[----:B------:R-:W-:Y:S02]  /*15a0*/  UIADD3 UR4, UPT, UPT, -UR5, UR4, URZ ;  /* 0x0000000405047290 */ /* 0x000fe4000fffe1ff */
[----:B------:R-:W-:Y:S02]  /*15b0*/  UIMAD UR20, UR6, UR10, UR20 ;  /* 0x0000000a061472a4 */ /* 0x000fe4000f8e0214 */
[----:B------:R-:W-:-:S12]  /*15c0*/  UIMAD UR16, UR4, UR12, UR16 ;  /* 0x0000000c041072a4 */ /* 0x000fd8000f8e0210 */
.L_x_19:
[----:B------:R-:W-:Y:S05]  /*15d0*/  BRA.U !UP5, `(.L_x_20) ;  /* 0x000000010d0c7547 */ /* 0x000fea000b800000 */
[----:B------:R-:W-:Y:S01]  /*15e0*/  UCGABAR_WAIT ;  /* 0x0000000000007dc7 */ /* 0x000fe20008000000 */
[----:B------:R-:W-:Y:S01]  /*15f0*/  CCTL.IVALL ;  /* 0x00000000ff00798f */ /* 0x000fe20002000000 */
[----:B------:R-:W-:Y:S05]  /*1600*/  BRA `(.L_x_21) ;  /* 0x0000000000047947 */ /* 0x000fea0003800000 */
.L_x_20:
[----:B------:R-:W-:Y:S06]  /*1610*/  BAR.SYNC.DEFER_BLOCKING 0x0 ;  /* 0x0000000000007b1d */ /* 0x000fec0000010000 */
.L_x_21:
[----:B------:R-:W-:Y:S05]  /*1620*/  BRA.U UP0, `(.L_x_22) ;  /* 0x0000001100e47547 */ /* 0x000fea000b800000 */
[----:B------:R-:W1:Y:S01]  /*1630*/  LDCU UR6, c[0x0][0x38c] ;  /* 0x00007180ff0677ac */ /* 0x000e620008000800 */
[----:B------:R-:W-:Y:S01]  /*1640*/  PLOP3.LUT P1, PT, PT, PT, UP3, 0x80, 0x8 ;  /* 0x000000000008781c */ /* 0x000fe20003f2f038 */
[----:B------:R-:W-:Y:S01]  /*1650*/  IMAD.MOV.U32 R12, RZ, RZ, 0x1 ;  /* 0x00000001ff0c7424 */ /* 0x000fe200078e00ff */
[----:B------:R-:W-:Y:S01]  /*1660*/  ISETP.EQ.OR P2, PT, R0, RZ, P3 ;  /* 0x000000ff0000720c */ /* 0x000fe20001f42670 */
[----:B------:R-:W-:Y:S01]  /*1670*/  UISETP.NE.AND UP1, UPT, UR17, URZ, UPT ;  /* 0x000000ff1100728c */ /* 0x000fe2000bf25270 */
[----:B------:R-:W-:Y:S02]  /*1680*/  PLOP3.LUT P1, PT, P1, PT, PT, 0x8, 0x80 ;  /* 0x000000000080781c */ /* 0x000fe40000f2e170 */
[----:B------:R-:W-:Y:S01]  /*1690*/  CS2R R10, SRZ ;  /* 0x00000000000a7805 */ /* 0x000fe2000001ff00 */
[----:B------:R-:W-:Y:S01]  /*16a0*/  IMAD.MOV.U32 R9, RZ, RZ, RZ ;  /* 0x000000ffff097224 */ /* 0x000fe200078e00ff */
[----:B------:R-:W2:Y:S01]  /*16b0*/  LDCU UR39, c[0x0][0x370] ;  /* 0x00006e00ff2777ac */ /* 0x000ea20008000800 */
[----:B------:R-:W-:Y:S01]  /*16c0*/  IMAD.MOV.U32 R8, RZ, RZ, 0x1 ;  /* 0x00000001ff087424 */ /* 0x000fe200078e00ff */
[----:B------:R-:W3:Y:S01]  /*16d0*/  LDCU.64 UR28, c[0x0][0x348] ;  /* 0x00006900ff1c77ac */ /* 0x000ee20008000a00 */
[----:B------:R-:W-:-:S02]  /*16e0*/  USHF.R.U32.HI UR44, URZ, 0x7, UR21 ;  /* 0x00000007ff2c7899 */ /* 0x000fc40008011615 */
[----:B-1----:R-:W-:Y:S02]  /*16f0*/  UIADD3 UR5, UPT, UPT, UR6, 0x7f, URZ ;  /* 0x0000007f06057890 */ /* 0x002fe4000fffe0ff */
[----:B------:R-:W-:Y:S02]  /*1700*/  UIADD3 UR46, UPT, UPT, UR6, 0xfe, URZ ;  /* 0x000000fe062e7890 */ /* 0x000fe4000fffe0ff */
[----:B------:R-:W-:Y:S01]  /*1710*/  USHF.R.S32.HI UR4, URZ, 0x1f, UR5 ;  /* 0x0000001fff047899 */ /* 0x000fe20008011405 */
[----:B------:R-:W1:Y:S03]  /*1720*/  LDCU UR38, c[0x0][0x374] ;  /* 0x00006e80ff2677ac */ /* 0x000e660008000800 */
[----:B------:R-:W-:Y:S02]  /*1730*/  ULEA.HI UR4, UR4, UR5, URZ, 0x7 ;  /* 0x0000000504047291 */ /* 0x000fe4000f8f38ff */
[----:B------:R-:W-:-:S02]  /*1740*/  USEL UR25, UR37, 0x2, UP1 ;  /* 0x0000000225197887 */ /* 0x000fc40008800000 */
[----:B------:R-:W-:Y:S02]  /*1750*/  USHF.R.S32.HI UR41, URZ, 0x7, UR4 ;  /* 0x00000007ff297899 */ /* 0x000fe40008011404 */
[----:B------:R-:W-:Y:S02]  /*1760*/  UIADD3 UR4, UPT, UPT, UR6, -0x1, URZ ;  /* 0xffffffff06047890 */ /* 0x000fe4000fffe0ff */
[----:B------:R-:W-:Y:S02]  /*1770*/  UISETP.LT.U32.AND UP0, UPT, UR41, 0x5, UPT ;  /* 0x000000052900788c */ /* 0x000fe4000bf01070 */
[----:B------:R-:W-:Y:S02]  /*1780*/  UISETP.GE.U32.AND UP2, UPT, UR4, -0xff, UPT ;  /* 0xffffff010400788c */ /* 0x000fe4000bf46070 */
[----:B------:R-:W-:Y:S01]  /*1790*/  USEL UR40, UR41, 0x5, UP0 ;  /* 0x0000000529287887 */ /* 0x000fe20008000000 */
[----:B------:R-:W-:-:S03]  /*17a0*/  UMOV UR5, URZ ;  /* 0x000000ff00057c82 */ /* 0x000fc60008000000 */
[----:B------:R-:W-:Y:S02]  /*17b0*/  UIADD3 UR24, UPT, UPT, UR40, -0x1, URZ ;  /* 0xffffffff28187890 */ /* 0x000fe4000fffe0ff */
[----:B------:R-:W-:-:S03]  /*17c0*/  UIADD3 UR43, UPT, UPT, UR41, -UR40, URZ ;  /* 0x80000028292b7290 */ /* 0x000fc6000fffe0ff */
[----:B------:R-:W-:-:S04]  /*17d0*/  @UP2 UIADD3 UR24, UPT, UPT, UR40, URZ, URZ ;  /* 0x000000ff28182290 */ /* 0x000fc8000fffe0ff */
[----:B-123--:R-:W-:-:S12]  /*17e0*/  UIADD3 UR24, UPT, UPT, UR24, 0x1, URZ ;  /* 0x0000000118187890 */ /* 0x00efd8000fffe0ff */
.L_x_42:
[----:B------:R-:W-:Y:S01]  /*17f0*/  UISETP.NE.AND UP0, UPT, UR45, URZ, UPT ;  /* 0x000000ff2d00728c */ /* 0x000fe2000bf05270 */
[----:B-1----:R-:W1:Y:S08]  /*1800*/  S2UR UR45, SR_CgaCtaId ;  /* 0x00000000002d79c3 */ /* 0x002e700000008800 */
[----:B------:R-:W-:Y:S05]  /*1810*/  BRA.U UP0, `(.L_x_23) ;  /* 0x0000000100347547 */ /* 0x000fea000b800000 */
[----:B------:R-:W2:Y:S01]  /*1820*/  S2R R0, SR_CgaCtaId ;  /* 0x0000000000007919 */ /* 0x000ea20000008800 */
[----:B------:R-:W-:Y:S02]  /*1830*/  MOV R3, 0x400 ;  /* 0x0000040000037802 */ /* 0x000fe40000000f00 */
[----:B------:R-:W-:Y:S02]  /*1840*/  SHF.L.U32 R2, R8, 0x1f, RZ ;  /* 0x0000001f08027819 */ /* 0x000fe400000006ff */
[----:B--2---:R-:W-:-:S05]  /*1850*/  LEA R0, R0, R3, 0x18 ;  /* 0x0000000300007211 */ /* 0x004fca00078ec0ff */
[----:B------:R-:W-:-:S04]  /*1860*/  IMAD R3, R9, 0x8, R0 ;  /* 0x0000000809037824 */ /* 0x000fc800078e0200 */
[----:B------:R-:W2:Y:S02]  /*1870*/  SYNCS.PHASECHK.TRANS64.TRYWAIT P0, [R3+URZ+0xf0], R2 ;  /* 0x0000f002030075a7 */ /* 0x000ea400080011ff */
[----:B--2---:R-:W-:Y:S05]  /*1880*/  @!P0 BRA `(.L_x_24) ;  /* 0x0000007000688947 */ /* 0x004fea0003800000 */
.L_x_113:
[----:B------:R-:W-:Y:S01]  /*1890*/  VIADD R9, R9, 0x1 ;  /* 0x0000000109097836 */ /* 0x000fe20000000000 */
[----:B------:R2:W-:Y:S04]  /*18a0*/  SYNCS.ARRIVE.TRANS64.A1T0 RZ, [R3+URZ+0xe0], RZ ;  /* 0x0000e0ff03ff79a7 */ /* 0x0005e800081000ff */
[----:B------:R-:W-:-:S04]  /*18b0*/  ISETP.NE.AND P0, PT, R9, 0x2, PT ;  /* 0x000000020900780c */ /* 0x000fc80003f05270 */
[----:B------:R-:W-:Y:S02]  /*18c0*/  SEL R9, R9, RZ, P0 ;  /* 0x000000ff09097207 */ /* 0x000fe40000000000 */
[----:B--2---:R-:W-:-:S04]  /*18d0*/  SEL R3, RZ, 0x1, P0 ;  /* 0x00000001ff037807 */ /* 0x004fc80000000000 */
[----:B------:R-:W-:-:S07]  /*18e0*/  LOP3.LUT R8, R8, R3, RZ, 0x3c, !PT ;  /* 0x0000000308087212 */ /* 0x000fce00078e3cff */
.L_x_23:
[----:B------:R-:W-:Y:S01]  /*18f0*/  UMOV UR6, 0x400 ;  /* 0x0000040000067882 */ /* 0x000fe20000000000 */
[----:B------:R-:W-:Y:S01]  /*1900*/  SHF.L.U32 R0, R12, 0x1f, RZ ;  /* 0x0000001f0c007819 */ /* 0x000fe200000006ff */
[----:B-1----:R-:W-:Y:S02]  /*1910*/  ULEA UR6, UR45, UR6, 0x18 ;  /* 0x000000062d067291 */ /* 0x002fe4000f8ec0ff */
[----:B------:R-:W-:Y:S02]  /*1920*/  UISETP.GE.U32.AND UP0, UPT, UR46, 0xff, UPT ;  /* 0x000000ff2e00788c */ /* 0x000fe4000bf06070 */
[----:B------:R-:W-:Y:S02]  /*1930*/  ULEA UR4, UR5, UR6, 0x3 ;  /* 0x0000000605047291 */ /* 0x000fe4000f8e18ff */
[----:B------:R-:W-:Y:S02]  /*1940*/  USHF.L.U32 UR11, UR20, 0x7, URZ ;  /* 0x00000007140b7899 */ /* 0x000fe400080006ff */
[----:B------:R-:W-:Y:S01]  /*1950*/  ULEA UR35, UR16, UR44, 0x7 ;  /* 0x0000002c10237291 */ /* 0x000fe2000f8e38ff */
[----:B------:R-:W-:-:S04]  /*1960*/  UMOV UR13, URZ ;  /* 0x000000ff000d7c82 */ /* 0x000fc80008000000 */
[----:B------:R1:W2:Y:S01]  /*1970*/  SYNCS.PHASECHK.TRANS64.TRYWAIT P0, [UR4+0x28], R0 ;  /* 0x00002800ff0075a7 */ /* 0x0002a20008001104 */
[----:B------:R-:W-:Y:S06]  /*1980*/  BRA.U !UP0, `(.L_x_25) ;  /* 0x0000000108bc7547 */ /* 0x000fec000b800000 */
[----:B------:R-:W-:Y:S01]  /*1990*/  UMOV UR7, URZ ;  /* 0x000000ff00077c82 */ /* 0x000fe20008000000 */
[----:B------:R-:W-:-:S05]  /*19a0*/  UMOV UR4, UR5 ;  /* 0x0000000500047c82 */ /* 0x000fca0008000000 */
.L_x_31:
[----:B------:R-:W-:Y:S01]  /*19b0*/  ULEA UR33, UR4, UR6, 0x3 ;  /* 0x0000000604217291 */ /* 0x000fe2000f8e18ff */
[----:B--2---:R-:W-:Y:S01]  /*19c0*/  @!P3 MOV R2, 0x8000 ;  /* 0x000080000002b802 */ /* 0x004fe20000000f00 */
[----:B--2-4-:R-:W-:Y:S10]  /*19d0*/  @P0 BRA `(.L_x_26) ;  /* 0x00000000000c0947 */ /* 0x014ff40003800000 */
[----:B------:R-:W-:-:S04]  /*19e0*/  SHF.L.U32 R3, R12, 0x1f, RZ ;  /* 0x0000001f0c037819 */ /* 0x000fc800000006ff */
[----:B------:R-:W2:Y:S02]  /*19f0*/  SYNCS.PHASECHK.TRANS64.TRYWAIT P0, [UR33+0x28], R3 ;  /* 0x00002803ff0075a7 */ /* 0x000ea40008001121 */
[----:B--2---:R-:W-:Y:S05]  /*1a00*/  @!P0 BRA `(.L_x_27) ;  /* 0x00000070001c8947 */ /* 0x004fea0003800000 */
.L_x_26:
[----:B------:R2:W-:Y:S01]  /*1a10*/  @!P3 SYNCS.ARRIVE.TRANS64 RZ, [UR33], R2 ;  /* 0x00000002ffffb9a7 */ /* 0x0005e20008000021 */
[----:B------:R-:W-:-:S04]  /*1a20*/  ULOP3.LUT UR5, UR25, 0x2, URZ, 0xfc, !UPT ;  /* 0x0000000219057892 */ /* 0x000fc8000f8efcff */
[----:B------:R-:W-:-:S09]  /*1a30*/  UISETP.NE.AND UP0, UPT, UR5, 0x2, UPT ;  /* 0x000000020500788c */ /* 0x000fd2000bf05270 */
[----:B------:R-:W-:Y:S05]  /*1a40*/  BRA.U UP0, `(.L_x_28) ;  /* 0x0000000100047547 */ /* 0x000fea000b800000 */
[----:B------:R-:W-:Y:S05]  /*1a50*/  BPT.TRAP 0x1 ;  /* 0x000000040000795c */ /* 0x000fea0000300000 */
.L_x_28:
[----:B------:R-:W-:Y:S04]  /*1a60*/  BSSY.RECONVERGENT B0, `(.L_x_29) ;  /* 0x0000003000007945 */ /* 0x000fe80003800200 */
[----:B------:R-:W-:Y:S05]  /*1a70*/  @P2 BRA `(.L_x_30) ;  /* 0x0000000000042947 */ /* 0x000fea0003800000 */
[----:B------:R-:W-:Y:S05]  /*1a80*/  BPT.TRAP 0x1 ;  /* 0x000000040000795c */ /* 0x000fea0000300000 */
.L_x_30:
[----:B------:R-:W-:Y:S05]  /*1a90*/  BSYNC.RECONVERGENT B0 ;  /* 0x0000000000007941 */ /* 0x000fea0003800200 */
.L_x_29:
[----:B------:R-:W-:Y:S02]  /*1aa0*/  UIADD3 UR5, UPT, UPT, UR4, 0x1, URZ ;  /* 0x0000000104057890 */ /* 0x000fe4000fffe0ff */
[----:B------:R-:W-:Y:S02]  /*1ab0*/  UIADD3 UR16, UP1, UPT, UR28, 0x80, URZ ;  /* 0x000000801c107890 */ /* 0x000fe4000ff3e0ff */
[----:B------:R-:W-:Y:S02]  /*1ac0*/  UISETP.NE.AND UP0, UPT, UR5, 0x5, UPT ;  /* 0x000000050500788c */ /* 0x000fe4000bf05270 */
[----:B------:R-:W-:Y:S02]  /*1ad0*/  USHF.L.U32 UR34, UR7, 0x7, URZ ;  /* 0x0000000707227899 */ /* 0x000fe400080006ff */
[----:B------:R-:W-:Y:S02]  /*1ae0*/  USEL UR9, URZ, 0x1, UP0 ;  /* 0x00000001ff097887 */ /* 0x000fe40008000000 */
[----:B------:R-:W-:-:S02]  /*1af0*/  USEL UR5, UR5, URZ, UP0 ;  /* 0x000000ff05057287 */ /* 0x000fc40008000000 */
[----:B------:R-:W-:Y:S02]  /*1b00*/  UIADD3 UR14, UP0, UPT, UR28, 0x180, URZ ;  /* 0x000001801c0e7890 */ /* 0x000fe4000ff1e0ff */
[----:B------:R-:W-:Y:S01]  /*1b10*/  ULEA UR8, UR5, UR6, 0x3 ;  /* 0x0000000605087291 */ /* 0x000fe2000f8e18ff */
[----:B------:R-:W-:Y:S01]  /*1b20*/  LOP3.LUT R12, R12, UR9, RZ, 0x3c, !PT ;  /* 0x000000090c0c7c12 */ /* 0x000fe2000f8e3cff */
[----:B------:R-:W-:Y:S02]  /*1b30*/  UIADD3.X UR17, UPT, UPT, URZ, UR29, URZ, UP1, !UPT ;  /* 0x0000001dff117290 */ /* 0x000fe40008ffe4ff */
[----:B------:R-:W-:Y:S01]  /*1b40*/  UIADD3.X UR15, UPT, UPT, URZ, UR29, URZ, UP0, !UPT ;  /* 0x0000001dff0f7290 */ /* 0x000fe200087fe4ff */
[----:B-1----:R-:W-:Y:S01]  /*1b50*/  SHF.L.U32 R0, R12, 0x1f, RZ ;  /* 0x0000001f0c007819 */ /* 0x002fe200000006ff */
[----:B------:R-:W-:Y:S01]  /*1b60*/  UMOV UR18, 0x0 ;  /* 0x0000000000127882 */ /* 0x000fe20000000000 */
[----:B------:R-:W-:Y:S01]  /*1b70*/  UMOV UR19, 0x10000000 ;  /* 0x1000000000137882 */ /* 0x000fe20000000000 */
[----:B------:R-:W-:Y:S01]  /*1b80*/  UMOV UR12, UR36 ;  /* 0x00000024000c7c82 */ /* 0x000fe20008000000 */
[----:B------:R3:W4:Y:S01]  /*1b90*/  SYNCS.PHASECHK.TRANS64.TRYWAIT P0, [UR8+0x28], R0 ;  /* 0x00002800ff0075a7 */ /* 0x0007220008001108 */
[----:B------:R-:W-:Y:S01]  /*1ba0*/  USHF.L.U32 UR8, UR4, 0xe, URZ ;  /* 0x0000000e04087899 */ /* 0x000fe200080006ff */
[----:B------:R-:W-:-:S02]  /*1bb0*/  UMOV UR9, UR33 ;  /* 0x0000002100097c82 */ /* 0x000fc40008000000 */
[----:B------:R-:W-:Y:S01]  /*1bc0*/  UMOV UR4, 0x30000 ;  /* 0x0003000000047882 */ /* 0x000fe20000000000 */
[----:B------:R-:W-:Y:S02]  /*1bd0*/  ULOP3.LUT UR32, UR8, UR21, URZ, 0xfc, !UPT ;  /* 0x0000001508207292 */ /* 0x000fe4000f8efcff */
[----:B------:R-:W-:Y:S02]  /*1be0*/  UIADD3 UR8, UPT, UPT, UR6, 0x1c400, UR8 ;  /* 0x0001c40006087890 */ /* 0x000fe4000fffe008 */
[----:B------:R-:W-:Y:S01]  /*1bf0*/  UIADD3 UR32, UPT, UPT, UR6, 0x8400, UR32 ;  /* 0x0000840006207890 */ /* 0x000fe2000fffe020 */
[----:B------:R-:W-:Y:S01]  /*1c00*/  UMOV UR10, UR34 ;  /* 0x00000022000a7c82 */ /* 0x000fe20008000000 */
[----:B------:R-:W-:Y:S01]  /*1c10*/  UIADD3 UR7, UPT, UPT, UR7, 0x1, URZ ;  /* 0x0000000107077890 */ /* 0x000fe2000fffe0ff */
[----:B------:R-:W-:-:S03]  /*1c20*/  UMOV UR13, UR24 ;  /* 0x00000018000d7c82 */ /* 0x000fc60008000000 */
[----:B------:R-:W-:-:S03]  /*1c30*/  UISETP.NE.AND UP0, UPT, UR7, UR24, UPT ;  /* 0x000000180700728c */ /* 0x000fc6000bf05270 */
[----:B------:R1:W-:Y:S01]  /*1c40*/  UTMALDG.3D.MULTICAST [UR32], [UR16], UR4, desc[UR18] ;  /* 0x00001220100073b4 */ /* 0x0003e20008011804 */
[----:B------:R3:W-:Y:S01]  /*1c50*/  UTMALDG.3D [UR8], [UR14], desc[UR18] ;  /* 0x000012080e0075b4 */ /* 0x0007e20008011000 */
[----:B-1----:R-:W-:-:S04]  /*1c60*/  UMOV UR4, UR5 ;  /* 0x0000000500047c82 */ /* 0x002fc80008000000 */
[----:B---3--:R-:W-:Y:S05]  /*1c70*/  BRA.U UP0, `(.L_x_31) ;  /* 0xfffffffd004c7547 */ /* 0x008fea000b83ffff */
.L_x_25:
[----:B------:R-:W-:Y:S01]  /*1c80*/  ULEA UR4, UR5, UR6, 0x3 ;  /* 0x0000000605047291 */ /* 0x000fe2000f8e18ff */
[----:B-1----:R-:W-:Y:S01]  /*1c90*/  SHF.L.U32 R0, R12, 0x1f, RZ ;  /* 0x0000001f0c007819 */ /* 0x002fe200000006ff */
[----:B------:R-:W-:Y:S01]  /*1ca0*/  @!P1 SYNCS.ARRIVE.TRANS64.A1T0 RZ, [UR6+0x78], RZ ;  /* 0x000078ffffff99a7 */ /* 0x000fe20008100006 */
[----:B------:R-:W-:-:S06]  /*1cb0*/  UISETP.GT.AND UP0, UPT, UR41, UR40, UPT ;  /* 0x000000282900728c */ /* 0x000fcc000bf04270 */
[----:B--2-4-:R1:W2:Y:S03]  /*1cc0*/  SYNCS.PHASECHK.TRANS64.TRYWAIT P0, [UR4+0x28], R0 ;  /* 0x00002800ff0075a7 */ /* 0x0142a60008001104 */
[----:B------:R-:W-:Y:S05]  /*1cd0*/  BRA.U !UP0, `(.L_x_32) ;  /* 0x0000000108c07547 */ /* 0x000fea000b800000 */
[----:B------:R-:W-:Y:S01]  /*1ce0*/  UIADD3 UR26, UPT, UPT, UR43, UR13, URZ ;  /* 0x0000000d2b1a7290 */ /* 0x000fe2000fffe0ff */
[----:B------:R-:W-:-:S11]  /*1cf0*/  UMOV UR4, UR5 ;  /* 0x0000000500047c82 */ /* 0x000fd60008000000 */
.L_x_38:
[----:B------:R-:W-:Y:S01]  /*1d00*/  ULEA UR17, UR4, UR6, 0x3 ;  /* 0x0000000604117291 */ /* 0x000fe2000f8e18ff */
[----:B--2---:R-:W-:Y:S01]  /*1d10*/  @!P3 MOV R2, 0x8000 ;  /* 0x000080000002b802 */ /* 0x004fe20000000f00 */
[----:B--2-4-:R-:W-:Y:S10]  /*1d20*/  @P0 BRA `(.L_x_33) ;  /* 0x00000000000c0947 */ /* 0x014ff40003800000 */
[----:B------:R-:W-:-:S04]  /*1d30*/  SHF.L.U32 R3, R12, 0x1f, RZ ;  /* 0x0000001f0c037819 */ /* 0x000fc800000006ff */
[----:B------:R-:W2:Y:S02]  /*1d40*/  SYNCS.PHASECHK.TRANS64.TRYWAIT P0, [UR17+0x28], R3 ;  /* 0x00002803ff0075a7 */ /* 0x000ea40008001111 */
[----:B--2---:R-:W-:Y:S05]  /*1d50*/  @!P0 BRA `(.L_x_34) ;  /* 0x0000006c00608947 */ /* 0x004fea0003800000 */
.L_x_33:
[----:B------:R2:W-:Y:S01]  /*1d60*/  @!P3 SYNCS.ARRIVE.TRANS64 RZ, [UR17], R2 ;  /* 0x00000002ffffb9a7 */ /* 0x0005e20008000011 */
[----:B------:R-:W-:-:S04]  /*1d70*/  ULOP3.LUT UR5, UR25, 0x2, URZ, 0xfc, !UPT ;  /* 0x0000000219057892 */ /* 0x000fc8000f8efcff */
[----:B------:R-:W-:-:S09]  /*1d80*/  UISETP.NE.AND UP0, UPT, UR5, 0x2, UPT ;  /* 0x000000020500788c */ /* 0x000fd2000bf05270 */
[----:B------:R-:W-:Y:S05]  /*1d90*/  BRA.U UP0, `(.L_x_35) ;  /* 0x0000000100047547 */ /* 0x000fea000b800000 */
[----:B------:R-:W-:Y:S05]  /*1da0*/  BPT.TRAP 0x1 ;  /* 0x000000040000795c */ /* 0x000fea0000300000 */
.L_x_35:
[----:B------:R-:W-:Y:S04]  /*1db0*/  BSSY.RECONVERGENT B0, `(.L_x_36) ;  /* 0x0000003000007945 */ /* 0x000fe80003800200 */
[----:B------:R-:W-:Y:S05]  /*1dc0*/  @P2 BRA `(.L_x_37) ;  /* 0x0000000000042947 */ /* 0x000fea0003800000 */
[----:B------:R-:W-:Y:S05]  /*1dd0*/  BPT.TRAP 0x1 ;  /* 0x000000040000795c */ /* 0x000fea0000300000 */
.L_x_37:
[----:B------:R-:W-:Y:S05]  /*1de0*/  BSYNC.RECONVERGENT B0 ;  /* 0x0000000000007941 */ /* 0x000fea0003800200 */
.L_x_36:
[----:B------:R-:W-:Y:S02]  /*1df0*/  UIADD3 UR5, UPT, UPT, UR4, 0x1, URZ ;  /* 0x0000000104057890 */ /* 0x000fe4000fffe0ff */
[----:B------:R-:W-:Y:S02]  /*1e00*/  UIADD3 UR14, UP1, UPT, UR28, 0x80, URZ ;  /* 0x000000801c0e7890 */ /* 0x000fe4000ff3e0ff */
[----:B------:R-:W-:Y:S02]  /*1e10*/  UISETP.NE.AND UP0, UPT, UR5, 0x5, UPT ;  /* 0x000000050500788c */ /* 0x000fe4000bf05270 */
[----:B------:R-:W-:Y:S02]  /*1e20*/  USHF.L.U32 UR18, UR13, 0x7, URZ ;  /* 0x000000070d127899 */ /* 0x000fe400080006ff */
[----:B------:R-:W-:Y:S02]  /*1e30*/  USEL UR8, URZ, 0x1, UP0 ;  /* 0x00000001ff087887 */ /* 0x000fe40008000000 */
[----:B------:R-:W-:-:S02]  /*1e40*/  USEL UR5, UR5, URZ, UP0 ;  /* 0x000000ff05057287 */ /* 0x000fc40008000000 */
[----:B------:R-:W-:Y:S02]  /*1e50*/  UIADD3 UR22, UP0, UPT, UR28, 0x180, URZ ;  /* 0x000001801c167890 */ /* 0x000fe4000ff1e0ff */
[----:B------:R-:W-:Y:S01]  /*1e60*/  LOP3.LUT R12, R12, UR8, RZ, 0x3c, !PT ;  /* 0x000000080c0c7c12 */ /* 0x000fe2000f8e3cff */
[----:B------:R-:W-:Y:S02]  /*1e70*/  USHF.L.U32 UR8, UR4, 0xe, URZ ;  /* 0x0000000e04087899 */ /* 0x000fe400080006ff */
[----:B------:R-:W-:Y:S01]  /*1e80*/  ULEA UR7, UR5, UR6, 0x3 ;  /* 0x0000000605077291 */ /* 0x000fe2000f8e18ff */
[----:B-1----:R-:W-:Y:S01]  /*1e90*/  SHF.L.U32 R0, R12, 0x1f, RZ ;  /* 0x0000001f0c007819 */ /* 0x002fe200000006ff */
[----:B------:R-:W-:Y:S02]  /*1ea0*/  ULOP3.LUT UR16, UR8, UR21, URZ, 0xfc, !UPT ;  /* 0x0000001508107292 */ /* 0x000fe4000f8efcff */
[----:B------:R-:W-:Y:S02]  /*1eb0*/  UIADD3.X UR15, UPT, UPT, URZ, UR29, URZ, UP1, !UPT ;  /* 0x0000001dff0f7290 */ /* 0x000fe40008ffe4ff */
[----:B------:R-:W-:-:S02]  /*1ec0*/  UIADD3 UR16, UPT, UPT, UR6, 0x8400, UR16 ;  /* 0x0000840006107890 */ /* 0x000fc4000fffe010 */
[----:B------:R-:W-:Y:S01]  /*1ed0*/  UIADD3 UR8, UPT, UPT, UR6, 0x1c400, UR8 ;  /* 0x0001c40006087890 */ /* 0x000fe2000fffe008 */
[----:B------:R3:W4:Y:S01]  /*1ee0*/  SYNCS.PHASECHK.TRANS64.TRYWAIT P0, [UR7+0x28], R0 ;  /* 0x00002800ff0075a7 */ /* 0x0007220008001107 */
[----:B------:R-:W-:Y:S01]  /*1ef0*/  UIADD3.X UR23, UPT, UPT, URZ, UR29, URZ, UP0, !UPT ;  /* 0x0000001dff177290 */ /* 0x000fe200087fe4ff */
[----:B------:R-:W-:Y:S01]  /*1f00*/  UMOV UR4, 0x30000 ;  /* 0x0003000000047882 */ /* 0x000fe20000000000 */
[----:B------:R-:W-:Y:S01]  /*1f10*/  UMOV UR30, 0x0 ;  /* 0x00000000001e7882 */ /* 0x000fe20000000000 */
[----:B------:R-:W-:Y:S01]  /*1f20*/  UMOV UR31, 0x10000000 ;  /* 0x10000000001f7882 */ /* 0x000fe20000000000 */
[----:B------:R-:W-:Y:S01]  /*1f30*/  UMOV UR19, UR35 ;  /* 0x0000002300137c82 */ /* 0x000fe20008000000 */
[----:B------:R-:W-:Y:S01]  /*1f40*/  UMOV UR20, UR36 ;  /* 0x0000002400147c82 */ /* 0x000fe20008000000 */
[----:B------:R-:W-:Y:S01]  /*1f50*/  UMOV UR12, UR36 ;  /* 0x00000024000c7c82 */ /* 0x000fe20008000000 */
[----:B------:R-:W-:Y:S01]  /*1f60*/  UMOV UR9, UR17 ;  /* 0x0000001100097c82 */ /* 0x000fe20008000000 */
[----:B------:R-:W-:Y:S01]  /*1f70*/  UMOV UR10, UR18 ;  /* 0x00000012000a7c82 */ /* 0x000fe20008000000 */
[----:B------:R1:W-:Y:S01]  /*1f80*/  UTMALDG.3D.MULTICAST [UR16], [UR14], UR4, desc[UR30] ;  /* 0x00001e100e0073b4 */ /* 0x0003e20008011804 */
[----:B------:R-:W-:-:S04]  /*1f90*/  UIADD3 UR13, UPT, UPT, UR13, 0x1, URZ ;  /* 0x000000010d0d7890 */ /* 0x000fc8000fffe0ff */
[----:B------:R-:W-:Y:S01]  /*1fa0*/  UISETP.NE.AND UP0, UPT, UR13, UR26, UPT ;  /* 0x0000001a0d00728c */ /* 0x000fe2000bf05270 */
[----:B------:R3:W-:Y:S01]  /*1fb0*/  UTMALDG.3D [UR8], [UR22], desc[UR30] ;  /* 0x00001e08160075b4 */ /* 0x0007e20008011000 */
[----:B-1----:R-:W-:-:S07]  /*1fc0*/  UMOV UR4, UR5 ;  /* 0x0000000500047c82 */ /* 0x002fce0008000000 */
[----:B---3--:R-:W-:Y:S05]  /*1fd0*/  BRA.U UP0, `(.L_x_38) ;  /* 0xfffffffd00487547 */ /* 0x008fea000b83ffff */
.L_x_32:
[C---:B------:R-:W-:Y:S01]  /*1fe0*/  LEA R3, R11.reuse, UR6, 0x3 ;  /* 0x000000060b037c11 */ /* 0x040fe2000f8e18ff */
[----:B------:R-:W-:Y:S01]  /*1ff0*/  NOP ;  /* 0x0000000000007918 */ /* 0x000fe20000000000 */
[----:B-1----:R-:W-:Y:S02]  /*2000*/  SHF.L.U32 R0, R10, 0x1f, RZ ;  /* 0x0000001f0a007819 */ /* 0x002fe400000006ff */
[----:B------:R-:W-:Y:S02]  /*2010*/  LEA R5, R11, UR6, 0x4 ;  /* 0x000000060b057c11 */ /* 0x000fe4000f8e20ff */
[----:B--2-4-:R-:W1:Y:S02]  /*2020*/  SYNCS.PHASECHK.TRANS64.TRYWAIT P0, [R3+URZ+0x80], R0 ;  /* 0x00008000030075a7 */ /* 0x014e6400080011ff */
[----:B-1----:R-:W-:Y:S05]  /*2030*/  @!P0 BRA `(.L_x_39) ;  /* 0x0000006800c08947 */ /* 0x002fea0003800000 */
.L_x_116:
[----:B------:R-:W2:Y:S01]  /*2040*/  LDS.128 R4, [R5+0x110] ;  /* 0x0001100005047984 */ /* 0x000ea20000000c00 */
[----:B------:R-:W-:Y:S01]  /*2050*/  UISETP.GE.AND UP0, UPT, UR42, 0x1, UPT ;  /* 0x000000012a00788c */ /* 0x000fe2000bf06270 */
[----:B------:R-:W-:Y:S01]  /*2060*/  @!PT LDS RZ, [RZ] ;  /* 0x00000000fffff984 */ /* 0x000fe20000000800 */
[----:B------:R-:W-:Y:S01]  /*2070*/  @!PT LDS RZ, [RZ] ;  /* 0x00000000fffff984 */ /* 0x000fe20000000800 */
[----:B------:R-:W-:Y:S01]  /*2080*/  @!PT LDS RZ, [RZ] ;  /* 0x00000000fffff984 */ /* 0x000fe20000000800 */
[----:B------:R-:W-:Y:S01]  /*2090*/  @!PT LDS RZ, [RZ] ;  /* 0x00000000fffff984 */ /* 0x000fe20000000800 */
[----:B------:R3:W-:Y:S06]  /*20a0*/  MEMBAR.ALL.CTA ;  /* 0x0000000000007992 */ /* 0x0007ec0000008000 */
[----:B---3--:R-:W3:Y:S01]  /*20b0*/  FENCE.VIEW.ASYNC.S ;  /* 0x00000000000073c6 */ /* 0x008ee20000000000 */
[----:B--2---:R-:W-:-:S13]  /*20c0*/  LOP3.LUT P0, RZ, R6, 0x1, RZ, 0xc0, !PT ;  /* 0x0000000106ff7812 */ /* 0x004fda000780c0ff */
[----:B---3--:R-:W-:Y:S01]  /*20d0*/  VOTEU.ANY UP1, P0 ;  /* 0x0000000000ff7886 */ /* 0x008fe20000020100 */
[----:B------:R-:W-:-:S13]  /*20e0*/  PLOP3.LUT P0, PT, PT, PT, UP1, 0x80, 0x8 ;  /* 0x000000000008781c */ /* 0x000fda0003f0f018 */
[----:B-1----:R-:W-:Y:S02]  /*20f0*/  @P0 LOP3.LUT R0, R5, 0xffff, RZ, 0xc0, !PT ;  /* 0x0000ffff05000812 */ /* 0x002fe400078ec0ff */
[----:B------:R-:W-:Y:S02]  /*2100*/  @P0 MOV R2, R4 ;  /* 0x0000000400020202 */ /* 0x000fe40000000f00 */
[----:B------:R-:W-:Y:S01]  /*2110*/  @P0 R2UR UR7, R0 ;  /* 0x00000000000702ca */ /* 0x000fe200000e0000 */
[----:B------:R-:W-:Y:S01]  /*2120*/  VIADD R0, R3, 0x90 ;  /* 0x0000009003007836 */ /* 0x000fe20000000000 */
[----:B------:R-:W-:Y:S02]  /*2130*/  @P0 SHF.R.U32.HI R4, RZ, 0x10, R5 ;  /* 0x00000010ff040819 */ /* 0x000fe40000011605 */
[----:B------:R-:W-:Y:S02]  /*2140*/  @P0 R2UR UR8, R2 ;  /* 0x00000000020802ca */ /* 0x000fe400000e0000 */
[----:B------:R-:W-:-:S02]  /*2150*/  PRMT R0, RZ, 0x654, R0 ;  /* 0x00000654ff007816 */ /* 0x000fc40000000000 */
[----:B------:R-:W-:Y:S02]  /*2160*/  @P0 R2UR UR4, R4 ;  /* 0x00000000040402ca */ /* 0x000fe400000e0000 */
[----:B------:R1:W-:Y:S03]  /*2170*/  SYNCS.ARRIVE.TRANS64.RED.A1T0 RZ, [R0+URZ], RZ ;  /* 0x000000ff00ff79a7 */ /* 0x0003e600081004ff */
[----:B------:R-:W-:-:S04]  /*2180*/  @UP1 UMOV UR27, UR7 ;  /* 0x00000007001b1c82 */ /* 0x000fc80008000000 */
[----:B------:R-:W-:-:S04]  /*2190*/  @UP1 UMOV UR37, UR8 ;  /* 0x0000000800251c82 */ /* 0x000fc80008000000 */
[----:B------:R-:W-:Y:S01]  /*21a0*/  @UP1 UMOV UR36, UR4 ;  /* 0x0000000400241c82 */ /* 0x000fe20008000000 */
[----:B------:R-:W-:Y:S05]  /*21b0*/  BRA.U !UP0, `(.L_x_40) ;  /* 0x0000000108d47547 */ /* 0x000fea000b800000 */
[----:B------:R-:W2:Y:S01]  /*21c0*/  LDCU.128 UR12, c[0x0][0xb10] ;  /* 0x00016200ff0c77ac */ /* 0x000ea20008000c00 */
[----:B------:R-:W3:Y:S01]  /*21d0*/  LDCU UR26, c[0x0][0xb20] ;  /* 0x00016400ff1a77ac */ /* 0x000ee20008000800 */
[----:B------:R-:W4:Y:S01]  /*21e0*/  LDCU UR20, c[0x0][0xb0c] ;  /* 0x00016180ff1477ac */ /* 0x000f220008000800 */
[----:B------:R-:W1:Y:S01]  /*21f0*/  LDCU.64 UR10, c[0x0][0xb28] ;  /* 0x00016500ff0a77ac */ /* 0x000e620008000a00 */
[----:B------:R-:W-:Y:S02]  /*2200*/  UISETP.NE.AND UP3, UPT, UR42, 0x1, UPT ;  /* 0x000000012a00788c */ /* 0x000fe4000bf65270 */
[----:B--2---:R-:W-:Y:S02]  /*2210*/  UIMAD.WIDE.U32 UR16, UR38, UR15, URZ ;  /* 0x0000000f261072a5 */ /* 0x004fe4000f8e00ff */
[----:B------:R-:W-:Y:S02]  /*2220*/  UIMAD.WIDE.U32 UR8, UR39, UR12, URZ ;  /* 0x0000000c270872a5 */ /* 0x000fe4000f8e00ff */
[----:B------:R-:W-:-:S02]  /*2230*/  UISETP.NE.AND UP0, UPT, UR14, 0x1, UPT ;  /* 0x000000010e00788c */ /* 0x000fc4000bf05270 */
[----:B------:R-:W-:Y:S01]  /*2240*/  UIMAD.WIDE.U32 UR22, UR27, UR15, URZ ;  /* 0x0000000f1b1672a5 */ /* 0x000fe2000f8e00ff */
[----:B------:R-:W-:Y:S02]  /*2250*/  UMOV UR16, UR17 ;  /* 0x0000001100107c82 */ /* 0x000fe40008000000 */
[----:B------:R-:W-:Y:S01]  /*2260*/  UMOV UR8, UR9 ;  /* 0x0000000900087c82 */ /* 0x000fe20008000000 */
[----:B---3--:R-:W-:Y:S02]  /*2270*/  USHF.R.U32.HI UR16, URZ, UR26, UR16 ;  /* 0x0000001aff107299 */ /* 0x008fe40008011610 */
[----:B----4-:R-:W-:Y:S02]  /*2280*/  UISETP.NE.AND UP2, UPT, UR20, 0x1, UPT ;  /* 0x000000011400788c */ /* 0x010fe4000bf45270 */
[----:B------:R-:W-:Y:S02]  /*2290*/  USHF.R.U32.HI UR8, URZ, UR13, UR8 ;  /* 0x0000000dff087299 */ /* 0x000fe40008011608 */
[----:B------:R-:W-:-:S02]  /*22a0*/  USEL UR7, UR38, UR16, !UP0 ;  /* 0x0000001026077287 */ /* 0x000fc4000c000000 */
[----:B------:R-:W-:Y:S02]  /*22b0*/  USEL UR8, UR39, UR8, !UP2 ;  /* 0x0000000827087287 */ /* 0x000fe4000d000000 */
[----:B-1----:R-:W-:Y:S01]  /*22c0*/  UIMAD.WIDE.U32 UR16, UR7, UR10, URZ ;  /* 0x0000000a071072a5 */ /* 0x002fe2000f8e00ff */
[----:B------:R-:W-:Y:S01]  /*22d0*/  UMOV UR4, UR23 ;  /* 0x0000001700047c82 */ /* 0x000fe20008000000 */
[----:B------:R-:W-:Y:S02]  /*22e0*/  UIMAD.WIDE.U32 UR18, UR37, UR12, URZ ;  /* 0x0000000c251272a5 */ /* 0x000fe4000f8e00ff */
[----:B------:R-:W-:-:S03]  /*22f0*/  UIMAD.WIDE.U32 UR22, UR8, UR10, URZ ;  /* 0x0000000a081672a5 */ /* 0x000fc6000f8e00ff */
[----:B------:R-:W-:Y:S01]  /*2300*/  UMOV UR16, UR17 ;  /* 0x0000001100107c82 */ /* 0x000fe20008000000 */
[----:B------:R-:W-:Y:S02]  /*2310*/  USHF.R.U32.HI UR4, URZ, UR26, UR4 ;  /* 0x0000001aff047299 */ /* 0x000fe40008011604 */
[----:B------:R-:W-:Y:S01]  /*2320*/  @UP3 USHF.R.U32.HI UR7, URZ, UR11, UR16 ;  /* 0x0000000bff073299 */ /* 0x000fe20008011610 */
[----:B------:R-:W-:Y:S01]  /*2330*/  UMOV UR18, UR19 ;  /* 0x0000001300127c82 */ /* 0x000fe20008000000 */
[----:B------:R-:W-:Y:S01]  /*2340*/  UMOV UR22, UR23 ;  /* 0x0000001700167c82 */ /* 0x000fe20008000000 */
[----:B------:R-:W-:Y:S02]  /*2350*/  USHF.R.U32.HI UR13, URZ, UR13, UR18 ;  /* 0x0000000dff0d7299 */ /* 0x000fe40008011612 */
[----:B------:R-:W-:Y:S02]  /*2360*/  USEL UR4, UR27, UR4, !UP0 ;  /* 0x000000041b047287 */ /* 0x000fe4000c000000 */
[----:B------:R-:W-:-:S02]  /*2370*/  @UP3 USHF.R.U32.HI UR8, URZ, UR11, UR22 ;  /* 0x0000000bff083299 */ /* 0x000fc40008011616 */
[----:B------:R-:W-:Y:S02]  /*2380*/  UIMAD UR9, UR42, UR7, URZ ;  /* 0x000000072a0972a4 */ /* 0x000fe4000f8e02ff */
[----:B------:R-:W-:Y:S02]  /*2390*/  USEL UR7, UR37, UR13, !UP2 ;  /* 0x0000000d25077287 */ /* 0x000fe4000d000000 */
[----:B------:R-:W-:Y:S02]  /*23a0*/  UIMAD UR12, UR42, UR8, URZ ;  /* 0x000000082a0c72a4 */ /* 0x000fe4000f8e02ff */
[----:B------:R-:W-:Y:S02]  /*23b0*/  UISETP.GE.AND UP0, UPT, UR4, UR9, UPT ;  /* 0x000000090400728c */ /* 0x000fe4000bf06270 */
[----:B------:R-:W-:Y:S02]  /*23c0*/  UIMAD.WIDE.U32 UR16, UR4, UR10, URZ ;  /* 0x0000000a041072a5 */ /* 0x000fe4000f8e00ff */
[----:B------:R-:W-:-:S02]  /*23d0*/  UISETP.GE.OR UP0, UPT, UR7, UR12, UP0 ;  /* 0x0000000c0700728c */ /* 0x000fc40008706670 */
        /* <DEDUP_REMOVED lines=19> */
.L_x_40:
[----:B------:R-:W2:Y:S02]  /*2510*/  LDCU UR4, c[0x0][0xb30] ;  /* 0x00016600ff0477ac */ /* 0x000ea40008000800 */
[----:B--2---:R-:W-:-:S09]  /*2520*/  UISETP.NE.AND UP0, UPT, UR4, 0x1, UPT ;  /* 0x000000010400788c */ /* 0x004fd2000bf05270 */
[----:B------:R-:W-:Y:S05]  /*2530*/  BRA.U UP0, `(.L_x_41) ;  /* 0x0000000100447547 */ /* 0x000fea000b800000 */
[----:B------:R-:W2:Y:S01]  /*2540*/  LDCU.128 UR12, c[0x0][0xb10] ;  /* 0x00016200ff0c77ac */ /* 0x000ea20008000c00 */
[----:B------:R-:W3:Y:S01]  /*2550*/  LDCU UR16, c[0x0][0xb0c] ;  /* 0x00016180ff1077ac */ /* 0x000ee20008000800 */
[----:B------:R-:W4:Y:S01]  /*2560*/  LDCU UR17, c[0x0][0xb20] ;  /* 0x00016400ff1177ac */ /* 0x000f220008000800 */
[----:B--2---:R-:W-:Y:S02]  /*2570*/  UIMAD.WIDE.U32 UR10, UR37, UR12, URZ ;  /* 0x0000000c250a72a5 */ /* 0x004fe4000f8e00ff */
[----:B------:R-:W-:Y:S02]  /*2580*/  UIMAD.WIDE.U32 UR8, UR27, UR15, URZ ;  /* 0x0000000f1b0872a5 */ /* 0x000fe4000f8e00ff */
[----:B---3--:R-:W-:Y:S02]  /*2590*/  UISETP.NE.AND UP2, UPT, UR16, 0x1, UPT ;  /* 0x000000011000788c */ /* 0x008fe4000bf45270 */
[----:B------:R-:W-:Y:S01]  /*25a0*/  UISETP.NE.AND UP0, UPT, UR14, 0x1, UPT ;  /* 0x000000010e00788c */ /* 0x000fe2000bf05270 */
[----:B------:R-:W-:-:S02]  /*25b0*/  UMOV UR7, UR11 ;  /* 0x0000000b00077c82 */ /* 0x000fc40008000000 */
[----:B------:R-:W-:Y:S01]  /*25c0*/  UMOV UR4, UR9 ;  /* 0x0000000900047c82 */ /* 0x000fe20008000000 */
[----:B------:R-:W-:Y:S02]  /*25d0*/  USHF.R.U32.HI UR7, URZ, UR13, UR7 ;  /* 0x0000000dff077299 */ /* 0x000fe40008011607 */
[----:B----4-:R-:W-:Y:S02]  /*25e0*/  USHF.R.U32.HI UR4, URZ, UR17, UR4 ;  /* 0x00000011ff047299 */ /* 0x010fe40008011604 */
[----:B------:R-:W-:Y:S02]  /*25f0*/  USEL UR7, UR37, UR7, !UP2 ;  /* 0x0000000725077287 */ /* 0x000fe4000d000000 */
[----:B------:R-:W-:-:S04]  /*2600*/  USEL UR4, UR27, UR4, !UP0 ;  /* 0x000000041b047287 */ /* 0x000fc8000c000000 */
[----:B------:R-:W-:Y:S02]  /*2610*/  UIADD3 UR8, UPT, UPT, UR7, -UR4, URZ ;  /* 0x8000000407087290 */ /* 0x000fe4000fffe0ff */
[----:B------:R-:W-:Y:S02]  /*2620*/  UIADD3 UR4, UPT, UPT, -UR7, UR4, URZ ;  /* 0x0000000407047290 */ /* 0x000fe4000fffe1ff */
[----:B------:R-:W-:Y:S02]  /*2630*/  UIMAD UR27, UR8, UR14, UR27 ;  /* 0x0000000e081b72a4 */ /* 0x000fe4000f8e021b */
[----:B------:R-:W-:-:S12]  /*2640*/  UIMAD UR37, UR4, UR16, UR37 ;  /* 0x00000010042572a4 */ /* 0x000fd8000f8e0225 */
.L_x_41:
[----:B------:R-:W-:Y:S01]  /*2650*/  VIADD R11, R11, 0x1 ;  /* 0x000000010b0b7836 */ /* 0x000fe20000000000 */
[----:B------:R-:W-:Y:S01]  /*2660*/  R2UR UR4, R147 ;  /* 0x00000000930472ca */ /* 0x000fe200000e0000 */
[----:B------:R-:W-:Y:S01]  /*2670*/  UIADD3 UR20, UPT, UPT, UR27, UR63, URZ ;  /* 0x0000003f1b147290 */ /* 0x000fe2000fffe0ff */
[----:B------:R-:W-:Y:S02]  /*2680*/  PLOP3.LUT P1, PT, PT, PT, PT, 0x80, 0x8 ;  /* 0x000000000008781c */ /* 0x000fe40003f2f070 */
[----:B------:R-:W-:-:S04]  /*2690*/  ISETP.NE.AND P0, PT, R11, 0x2, PT ;  /* 0x000000020b00780c */ /* 0x000fc80003f05270 */
[----:B------:R-:W-:Y:S02]  /*26a0*/  SEL R3, RZ, 0x1, P0 ;  /* 0x00000001ff037807 */ /* 0x000fe40000000000 */
[----:B------:R-:W-:Y:S02]  /*26b0*/  SEL R11, R11, RZ, P0 ;  /* 0x000000ff0b0b7207 */ /* 0x000fe40000000000 */
[----:B------:R-:W-:Y:S01]  /*26c0*/  LOP3.LUT R10, R10, R3, RZ, 0x3c, !PT ;  /* 0x000000030a0a7212 */ /* 0x000fe200078e3cff */
[----:B------:R-:W-:Y:S01]  /*26d0*/  UIADD3 UR16, UPT, UPT, UR37, UR4, URZ ;  /* 0x0000000425107290 */ /* 0x000fe2000fffe0ff */
[----:B------:R-:W-:Y:S11]  /*26e0*/  BRA.U UP1, `(.L_x_42) ;  /* 0xfffffff101407547 */ /* 0x000ff6000b83ffff */
[----:B------:R-:W-:Y:S01]  /*26f0*/  UIADD3 UR7, UPT, UPT, UR6, 0x28, URZ ;  /* 0x0000002806077890 */ /* 0x000fe2000fffe0ff */
[----:B------:R-:W-:-:S03]  /*2700*/  SHF.L.U32 R3, R12, 0x1f, RZ ;  /* 0x0000001f0c037819 */ /* 0x000fc600000006ff */
[----:B------:R-:W-:-:S09]  /*2710*/  ULEA UR4, UR5, UR7, 0x3 ;  /* 0x0000000705047291 */ /* 0x000fd2000f8e18ff */
[----:B------:R-:W2:Y:S02]  /*2720*/  SYNCS.PHASECHK.TRANS64.TRYWAIT P0, [UR4], R3 ;  /* 0x00000003ff0075a7 */ /* 0x000ea40008001104 */
[----:B--2---:R-:W-:Y:S05]  /*2730*/  @!P0 BRA `(.L_x_43) ;  /* 0x0000006400148947 */ /* 0x004fea0003800000 */
.L_x_118:
[----:B------:R-:W-:-:S04]  /*2740*/  UIADD3 UR4, UPT, UPT, UR5, 0x1, URZ ;  /* 0x0000000105047890 */ /* 0x000fc8000fffe0ff */
[----:B------:R-:W-:-:S04]  /*2750*/  UISETP.NE.AND UP0, UPT, UR4, 0x5, UPT ;  /* 0x000000050400788c */ /* 0x000fc8000bf05270 */
[----:B------:R-:W-:Y:S02]  /*2760*/  USEL UR6, URZ, 0x1, UP0 ;  /* 0x00000001ff067887 */ /* 0x000fe40008000000 */
[----:B------:R-:W-:-:S04]  /*2770*/  USEL UR4, UR4, URZ, UP0 ;  /* 0x000000ff04047287 */ /* 0x000fc80008000000 */
[----:B------:R-:W-:Y:S01]  /*2780*/  ULEA UR5, UR4, UR7, 0x3 ;  /* 0x0000000704057291 */ /* 0x000fe2000f8e18ff */
[----:B------:R-:W-:-:S04]  /*2790*/  LOP3.LUT R2, R12, UR6, RZ, 0x3c, !PT ;  /* 0x000000060c027c12 */ /* 0x000fc8000f8e3cff */
[----:B-1----:R-:W-:-:S04]  /*27a0*/  SHF.L.U32 R3, R2, 0x1f, RZ ;  /* 0x0000001f02037819 */ /* 0x002fc800000006ff */
[----:B------:R-:W1:Y:S02]  /*27b0*/  SYNCS.PHASECHK.TRANS64.TRYWAIT P0, [UR5], R3 ;  /* 0x00000003ff0075a7 */ /* 0x000e640008001105 */
[----:B-1----:R-:W-:Y:S05]  /*27c0*/  @!P0 BRA `(.L_x_44) ;  /* 0x0000006400088947 */ /* 0x002fea0003800000 */
.L_x_120:
        /* <DEDUP_REMOVED lines=9> */
.L_x_122:
        /* <DEDUP_REMOVED lines=9> */
.L_x_124:
[----:B------:R-:W-:-:S04]  /*28f0*/  UIADD3 UR4, UPT, UPT, UR4, 0x1, URZ ;  /* 0x0000000104047890 */ /* 0x000fc8000fffe0ff */
[----:B------:R-:W-:-:S04]  /*2900*/  UISETP.NE.AND UP0, UPT, UR4, 0x5, UPT ;  /* 0x000000050400788c */ /* 0x000fc8000bf05270 */
[----:B------:R-:W-:Y:S02]  /*2910*/  USEL UR5, URZ, 0x1, UP0 ;  /* 0x00000001ff057887 */ /* 0x000fe40008000000 */
[----:B------:R-:W-:-:S04]  /*2920*/  USEL UR4, UR4, URZ, UP0 ;  /* 0x000000ff04047287 */ /* 0x000fc80008000000 */
[----:B------:R-:W-:Y:S01]  /*2930*/  ULEA UR4, UR4, UR7, 0x3 ;  /* 0x0000000704047291 */ /* 0x000fe2000f8e18ff */
[----:B-1----:R-:W-:-:S04]  /*2940*/  LOP3.LUT R3, R2, UR5, RZ, 0x3c, !PT ;  /* 0x0000000502037c12 */ /* 0x002fc8000f8e3cff */
[----:B------:R-:W-:Y:S01]  /*2950*/  SHF.L.U32 R3, R3, 0x1f, RZ ;  /* 0x0000001f03037819 */ /* 0x000fe200000006ff */
[----:B------:R-:W-:-:S07]  /*2960*/  IMAD.U32 R0, RZ, RZ, UR4 ;  /* 0x00000004ff007e24 */ /* 0x000fce000f8e00ff */
.L_x_47:
[----:B-1----:R1:W2:Y:S02]  /*2970*/  SYNCS.PHASECHK.TRANS64.TRYWAIT P0, [R0+URZ], R3 ;  /* 0x00000003000075a7 */ /* 0x0022a400080011ff */
[----:B--2---:R-:W-:Y:S05]  /*2980*/  @!P0 NANOSLEEP.SYNCS 0x989680 ;  /* 0x009896800000895d */ /* 0x004fea0003900000 */
[----:B------:R-:W2:Y:S02]  /*2990*/  @!P0 SYNCS.PHASECHK.TRANS64 P0, [R0+URZ], R3 ;  /* 0x00000003000085a7 */ /* 0x000ea400080010ff */
[----:B--2---:R-:W-:Y:S05]  /*29a0*/  @P0 EXIT ;  /* 0x000000000000094d */ /* 0x004fea0003800000 */
[----:B------:R-:W-:Y:S05]  /*29b0*/  BRA `(.L_x_47) ;  /* 0xfffffffc00ec7947 */ /* 0x000fea000383ffff */
.L_x_22:
[----:B------:R-:W-:-:S04]  /*29c0*/  UISETP.NE.AND UP0, UPT, UR45, URZ, UPT ;  /* 0x000000ff2d00728c */ /* 0x000fc8000bf05270 */
[----:B------:R-:W-:-:S09]  /*29d0*/  UISETP.NE.OR UP0, UPT, UR17, 0x1, UP0 ;  /* 0x000000011100788c */ /* 0x000fd20008705670 */
[----:B------:R-:W-:Y:S05]  /*29e0*/  BRA.U UP0, `(.L_x_48) ;  /* 0x0000000500487547 */ /* 0x000fea000b800000 */
[----:B------:R-:W-:Y:S01]  /*29f0*/  ISETP.GE.U32.AND P2, PT, R0, 0x2, PT ;  /* 0x000000020000780c */ /* 0x000fe20003f46070 */
[----:B------:R-:W-:Y:S01]  /*2a00*/  IMAD.MOV.U32 R12, RZ, RZ, 0x1 ;  /* 0x00000001ff0c7424 */ /* 0x000fe200078e00ff */
[----:B------:R-:W-:Y:S02]  /*2a10*/  CS2R R10, SRZ ;  /* 0x00000000000a7805 */ /* 0x000fe4000001ff00 */
[----:B------:R-:W-:Y:S01]  /*2a20*/  CS2R R8, SRZ ;  /* 0x0000000000087805 */ /* 0x000fe2000001ff00 */
[----:B------:R-:W-:Y:S01]  /*2a30*/  UMOV UR6, 0x400 ;  /* 0x0000040000067882 */ /* 0x000fe20000000000 */
[----:B------:R-:W-:Y:S01]  /*2a40*/  UMOV UR5, URZ ;  /* 0x000000ff00057c82 */ /* 0x000fe20008000000 */
[----:B------:R-:W-:-:S12]  /*2a50*/  ULEA UR6, UR45, UR6, 0x18 ;  /* 0x000000062d067291 */ /* 0x000fd8000f8ec0ff */
.L_x_52:
[----:B------:R-:W-:Y:S02]  /*2a60*/  LEA R2, R8, UR6, 0x3 ;  /* 0x0000000608027c11 */ /* 0x000fe4000f8e18ff */
[----:B------:R-:W-:-:S03]  /*2a70*/  SHF.L.U32 R5, R9, 0x1f, RZ ;  /* 0x0000001f09057819 */ /* 0x000fc600000006ff */
[----:B------:R-:W-:Y:S01]  /*2a80*/  VIADD R4, R2, 0xf0 ;  /* 0x000000f002047836 */ /* 0x000fe20000000000 */
[----:B------:R-:W1:Y:S02]  /*2a90*/  SYNCS.PHASECHK.TRANS64.TRYWAIT P0, [R2+URZ+0xe0], R5 ;  /* 0x0000e005020075a7 */ /* 0x000e6400080011ff */
[----:B-1----:R-:W-:Y:S05]  /*2aa0*/  @!P0 BRA `(.L_x_49) ;  /* 0x0000006000988947 */ /* 0x002fea0003800000 */
.L_x_125:
[----:B------:R-:W-:Y:S01]  /*2ab0*/  ULEA UR4, UR5, UR6, 0x3 ;  /* 0x0000000605047291 */ /* 0x000fe2000f8e18ff */
[----:B------:R-:W-:Y:S02]  /*2ac0*/  PRMT R4, RZ, 0x654, R4 ;  /* 0x00000654ff047816 */ /* 0x000fe40000000004 */
[----:B-1----:R-:W-:Y:S01]  /*2ad0*/  SHF.L.U32 R5, R12, 0x1f, RZ ;  /* 0x0000001f0c057819 */ /* 0x002fe200000006ff */
[----:B------:R-:W-:Y:S01]  /*2ae0*/  UIADD3 UR7, UPT, UPT, UR4, 0x80, URZ ;  /* 0x0000008004077890 */ /* 0x000fe2000fffe0ff */
[----:B------:R1:W-:Y:S05]  /*2af0*/  SYNCS.ARRIVE.TRANS64.RED.A1T0 RZ, [R4+URZ], RZ ;  /* 0x000000ff04ff79a7 */ /* 0x0003ea00081004ff */
[----:B------:R-:W-:Y:S01]  /*2b00*/  IMAD.U32 R7, RZ, RZ, UR7 ;  /* 0x00000007ff077e24 */ /* 0x000fe2000f8e00ff */
[----:B------:R-:W2:Y:S04]  /*2b10*/  SYNCS.PHASECHK.TRANS64.TRYWAIT P0, [UR4+0x90], R5 ;  /* 0x00009005ff0075a7 */ /* 0x000ea80008001104 */
[----:B------:R-:W-:Y:S01]  /*2b20*/  PRMT R6, R0, 0x654, R7 ;  /* 0x0000065400067816 */ /* 0x000fe20000000007 */
[----:B-1----:R-:W-:Y:S01]  /*2b30*/  @!P2 IMAD.MOV.U32 R4, RZ, RZ, 0x10 ;  /* 0x00000010ff04a424 */ /* 0x002fe200078e00ff */
[----:B--2---:R-:W-:Y:S06]  /*2b40*/  @!P0 BRA `(.L_x_50) ;  /* 0x0000006000848947 */ /* 0x004fec0003800000 */
.L_x_127:
[----:B------:R-:W-:Y:S01]  /*2b50*/  ULEA UR8, UR5, UR6, 0x4 ;  /* 0x0000000605087291 */ /* 0x000fe2000f8e20ff */
[----:B------:R-:W-:Y:S01]  /*2b60*/  SEL R3, R6, R3, !P2 ;  /* 0x0000000306037207 */ /* 0x000fe20005000000 */
[----:B------:R-:W-:Y:S01]  /*2b70*/  UIADD3 UR9, UPT, UPT, UR4, 0x80, URZ ;  /* 0x0000008004097890 */ /* 0x000fe2000fffe0ff */
[----:B-1----:R-:W-:Y:S01]  /*2b80*/  LEA R2, R11, UR6, 0x3 ;  /* 0x000000060b027c11 */ /* 0x002fe2000f8e18ff */
[----:B------:R-:W-:Y:S01]  /*2b90*/  UIADD3 UR8, UPT, UPT, UR8, 0x110, URZ ;  /* 0x0000011008087890 */ /* 0x000fe2000fffe0ff */
[----:B------:R-:W-:Y:S01]  /*2ba0*/  SHF.L.U32 R5, R10, 0x1f, RZ ;  /* 0x0000001f0a057819 */ /* 0x000fe200000006ff */
[----:B------:R1:W-:Y:S01]  /*2bb0*/  @!P2 SYNCS.ARRIVE.TRANS64.RED RZ, [R3+URZ], R4 ;  /* 0x0000000403ffa9a7 */ /* 0x0003e200080004ff */
[----:B------:R-:W-:Y:S01]  /*2bc0*/  UIADD3 UR4, UPT, UPT, UR5, 0x1, URZ ;  /* 0x0000000105047890 */ /* 0x000fe2000fffe0ff */
[----:B------:R-:W-:-:S03]  /*2bd0*/  VIADD R8, R8, 0x1 ;  /* 0x0000000108087836 */ /* 0x000fc60000000000 */
[----:B------:R-:W-:Y:S02]  /*2be0*/  UISETP.NE.AND UP0, UPT, UR4, 0x2, UPT ;  /* 0x000000020400788c */ /* 0x000fe4000bf05270 */
[----:B------:R-:W-:Y:S06]  /*2bf0*/  UGETNEXTWORKID.BROADCAST [UR8], [UR9] ;  /* 0x00000000080073ca */ /* 0x000fec0008000100 */
[----:B------:R-:W-:Y:S01]  /*2c00*/  USEL UR7, URZ, 0x1, UP0 ;  /* 0x00000001ff077887 */ /* 0x000fe20008000000 */
[----:B------:R-:W-:Y:S01]  /*2c10*/  ISETP.NE.AND P0, PT, R8, 0x2, PT ;  /* 0x000000020800780c */ /* 0x000fe20003f05270 */
[----:B------:R-:W-:Y:S01]  /*2c20*/  USEL UR5, UR4, URZ, UP0 ;  /* 0x000000ff04057287 */ /* 0x000fe20008000000 */
[----:B------:R-:W2:Y:S03]  /*2c30*/  SYNCS.PHASECHK.TRANS64.TRYWAIT P1, [R2+URZ+0x80], R5 ;  /* 0x00008005020075a7 */ /* 0x000ea600080211ff */
[----:B------:R-:W-:Y:S01]  /*2c40*/  LOP3.LUT R12, R12, UR7, RZ, 0x3c, !PT ;  /* 0x000000070c0c7c12 */ /* 0x000fe2000f8e3cff */
[----:B-12---:R-:W-:Y:S07]  /*2c50*/  @!P1 BRA `(.L_x_51) ;  /* 0x0000006000589947 */ /* 0x006fee0003800000 */
.L_x_128:
[C---:B------:R-:W-:Y:S01]  /*2c60*/  LEA R4, R11.reuse, UR6, 0x4 ;  /* 0x000000060b047c11 */ /* 0x040fe2000f8e20ff */
[----:B-1----:R-:W-:Y:S01]  /*2c70*/  VIADD R2, R2, 0x90 ;  /* 0x0000009002027836 */ /* 0x002fe20000000000 */
[----:B------:R-:W-:Y:S01]  /*2c80*/  SEL R8, R8, RZ, P0 ;  /* 0x000000ff08087207 */ /* 0x000fe20000000000 */
[----:B------:R-:W-:-:S03]  /*2c90*/  VIADD R11, R11, 0x1 ;  /* 0x000000010b0b7836 */ /* 0x000fc60000000000 */
[----:B------:R-:W1:Y:S01]  /*2ca0*/  LDS.128 R4, [R4+0x110] ;  /* 0x0001100004047984 */ /* 0x000e620000000c00 */
[----:B------:R-:W-:Y:S02]  /*2cb0*/  PRMT R2, RZ, 0x654, R2 ;  /* 0x00000654ff027816 */ /* 0x000fe40000000002 */
[C---:B------:R-:W-:Y:S01]  /*2cc0*/  ISETP.NE.AND P1, PT, R11.reuse, 0x2, PT ;  /* 0x000000020b00780c */ /* 0x040fe20003f25270 */
[----:B------:R-:W-:Y:S01]  /*2cd0*/  @!PT LDS RZ, [RZ] ;  /* 0x00000000fffff984 */ /* 0x000fe20000000800 */
[----:B------:R-:W-:Y:S01]  /*2ce0*/  @!PT LDS RZ, [RZ] ;  /* 0x00000000fffff984 */ /* 0x000fe20000000800 */
[----:B------:R-:W-:Y:S01]  /*2cf0*/  @!PT LDS RZ, [RZ] ;  /* 0x00000000fffff984 */ /* 0x000fe20000000800 */
[----:B------:R-:W-:Y:S01]  /*2d00*/  @!PT LDS RZ, [RZ] ;  /* 0x00000000fffff984 */ /* 0x000fe20000000800 */
[----:B------:R2:W-:Y:S06]  /*2d10*/  MEMBAR.ALL.CTA ;  /* 0x0000000000007992 */ /* 0x0005ec0000008000 */
[----:B--2---:R-:W2:Y:S01]  /*2d20*/  FENCE.VIEW.ASYNC.S ;  /* 0x00000000000073c6 */ /* 0x004ea20000000000 */
[----:B------:R-:W-:Y:S01]  /*2d30*/  SEL R11, R11, RZ, P1 ;  /* 0x000000ff0b0b7207 */ /* 0x000fe20000800000 */
[----:B--2---:R2:W-:Y:S01]  /*2d40*/  SYNCS.ARRIVE.TRANS64.RED.A1T0 RZ, [R2+URZ], RZ ;  /* 0x000000ff02ff79a7 */ /* 0x0045e200081004ff */
[----:B-1----:R-:W-:-:S02]  /*2d50*/  LOP3.LUT P3, RZ, R6, 0x1, RZ, 0xc0, !PT ;  /* 0x0000000106ff7812 */ /* 0x002fc4000786c0ff */
[----:B------:R-:W-:-:S04]  /*2d60*/  SEL R5, RZ, 0x1, P1 ;  /* 0x00000001ff057807 */ /* 0x000fc80000800000 */
[----:B------:R-:W-:Y:S02]  /*2d70*/  LOP3.LUT R10, R10, R5, RZ, 0x3c, !PT ;  /* 0x000000050a0a7212 */ /* 0x000fe400078e3cff */
[----:B--2---:R-:W-:-:S04]  /*2d80*/  SEL R2, RZ, 0x1, P0 ;  /* 0x00000001ff027807 */ /* 0x004fc80000000000 */
[----:B------:R-:W-:Y:S01]  /*2d90*/  LOP3.LUT R9, R9, R2, RZ, 0x3c, !PT ;  /* 0x0000000209097212 */ /* 0x000fe200078e3cff */
[----:B------:R-:W-:Y:S06]  /*2da0*/  @P3 BRA `(.L_x_52) ;  /* 0xfffffffc002c3947 */ /* 0x000fec000383ffff */
[----:B------:R-:W-:Y:S01]  /*2db0*/  ULEA UR4, UR5, UR6, 0x3 ;  /* 0x0000000605047291 */ /* 0x000fe2000f8e18ff */
[----:B------:R-:W-:-:S08]  /*2dc0*/  SHF.L.U32 R3, R12, 0x1f, RZ ;  /* 0x0000001f0c037819 */ /* 0x000fd000000006ff */
[----:B------:R-:W1:Y:S02]  /*2dd0*/  SYNCS.PHASECHK.TRANS64 P0, [UR4+0x90], R3 ;  /* 0x00009003ff0075a7 */ /* 0x000e640008001004 */
[----:B-1----:R-:W-:Y:S05]  /*2de0*/  @P0 BRA `(.L_x_53) ;  /* 0x0000000000080947 */ /* 0x002fea0003800000 */
[----:B------:R-:W1:Y:S02]  /*2df0*/  SYNCS.PHASECHK.TRANS64.TRYWAIT P0, [UR4+0x90], R3 ;  /* 0x00009003ff0075a7 */ /* 0x000e640008001104 */
[----:B-1----:R-:W-:Y:S05]  /*2e00*/  @!P0 BRA `(.L_x_54) ;  /* 0x0000006000008947 */ /* 0x002fea0003800000 */
.L_x_53:
[----:B------:R-:W-:-:S04]  /*2e10*/  UIADD3 UR7, UPT, UPT, UR5, 0x1, URZ ;  /* 0x0000000105077890 */ /* 0x000fc8000fffe0ff */
[----:B------:R-:W-:-:S04]  /*2e20*/  UISETP.NE.AND UP0, UPT, UR7, 0x2, UPT ;  /* 0x000000020700788c */ /* 0x000fc8000bf05270 */
[----:B------:R-:W-:Y:S02]  /*2e30*/  USEL UR8, URZ, 0x1, UP0 ;  /* 0x00000001ff087887 */ /* 0x000fe40008000000 */
[----:B------:R-:W-:-:S04]  /*2e40*/  USEL UR7, UR7, URZ, UP0 ;  /* 0x000000ff07077287 */ /* 0x000fc80008000000 */
[----:B------:R-:W-:Y:S01]  /*2e50*/  ULEA UR7, UR7, UR6, 0x3 ;  /* 0x0000000607077291 */ /* 0x000fe2000f8e18ff */
[----:B-1----:R-:W-:-:S04]  /*2e60*/  LOP3.LUT R3, R12, UR8, RZ, 0x3c, !PT ;  /* 0x000000080c037c12 */ /* 0x002fc8000f8e3cff */
[----:B------:R-:W-:-:S04]  /*2e70*/  SHF.L.U32 R0, R3, 0x1f, RZ ;  /* 0x0000001f03007819 */ /* 0x000fc800000006ff */
[----:B------:R-:W1:Y:S02]  /*2e80*/  SYNCS.PHASECHK.TRANS64 P0, [UR7+0x90], R0 ;  /* 0x00009000ff0075a7 */ /* 0x000e640008001007 */
[----:B-1----:R-:W-:Y:S05]  /*2e90*/  @P0 EXIT ;  /* 0x000000000000094d */ /* 0x002fea0003800000 */
[----:B------:R-:W-:Y:S02]  /*2ea0*/  SHF.L.U32 R3, R3, 0x1f, RZ ;  /* 0x0000001f03037819 */ /* 0x000fe400000006ff */
[----:B------:R-:W-:-:S07]  /*2eb0*/  MOV R0, UR7 ;  /* 0x0000000700007c02 */ /* 0x000fce0008000f00 */
.L_x_55:
[----:B-1----:R1:W2:Y:S02]  /*2ec0*/  SYNCS.PHASECHK.TRANS64.TRYWAIT P0, [R0+URZ+0x90], R3 ;  /* 0x00009003000075a7 */ /* 0x0022a400080011ff */
[----:B--2---:R-:W-:Y:S05]  /*2ed0*/  @!P0 NANOSLEEP.SYNCS 0x989680 ;  /* 0x009896800000895d */ /* 0x004fea0003900000 */
[----:B------:R-:W2:Y:S02]  /*2ee0*/  @!P0 SYNCS.PHASECHK.TRANS64 P0, [R0+URZ+0x90], R3 ;  /* 0x00009003000085a7 */ /* 0x000ea400080010ff */
[----:B--2---:R-:W-:Y:S05]  /*2ef0*/  @P0 EXIT ;  /* 0x000000000000094d */ /* 0x004fea0003800000 */
[----:B------:R-:W-:Y:S05]  /*2f00*/  BRA `(.L_x_55) ;  /* 0xfffffffc00ec7947 */ /* 0x000fea000383ffff */
.L_x_48:
[----:B------:R-:W-:Y:S05]  /*2f10*/  BRA.U UP4, `(.L_x_56) ;  /* 0x0000000d04bc7547 */ /* 0x000fea000b800000 */
[----:B------:R-:W-:Y:S01]  /*2f20*/  UMOV UR4, 0x40 ;  /* 0x0000004000047882 */ /* 0x000fe20000000000 */
[----:B------:R-:W-:Y:S01]  /*2f30*/  NOP ;  /* 0x0000000000007918 */ /* 0x000fe20000000000 */
[----:B------:R-:W-:Y:S01]  /*2f40*/  ULEA UR5, UR45, UR4, 0x18 ;  /* 0x000000042d057291 */ /* 0x000fe2000f8ec0ff */
[----:B------:R-:W-:Y:S02]  /*2f50*/  UMOV UR6, 0x400 ;  /* 0x0000040000067882 */ /* 0x000fe40000000000 */
[----:B------:R-:W-:-:S06]  /*2f60*/  ULEA UR6, UR45, UR6, 0x18 ;  /* 0x000000062d067291 */ /* 0x000fcc000f8ec0ff */
[----:B------:R-:W1:Y:S02]  /*2f70*/  LDS.U8 R0, [UR5+0x1c] ;  /* 0x00001c05ff007984 */ /* 0x000e640008000000 */
[----:B-1----:R-:W-:-:S13]  /*2f80*/  ISETP.NE.AND P0, PT, R0, RZ, PT ;  /* 0x000000ff0000720c */ /* 0x002fda0003f05270 */
[----:B------:R-:W-:Y:S05]  /*2f90*/  @P0 BRA `(.L_x_57) ;  /* 0x0000000000580947 */ /* 0x000fea0003800000 */
[----:B------:R-:W-:-:S13]  /*2fa0*/  ELECT P0, URZ, PT ;  /* 0x0000000000ff782f */ /* 0x000fda0003800000 */
[----:B------:R-:W-:Y:S05]  /*2fb0*/  @!P0 BRA `(.L_x_58) ;  /* 0x0000000000608947 */ /* 0x000fea0003800000 */
[----:B------:R-:W-:Y:S01]  /*2fc0*/  UMOV UR4, 0x10 ;  /* 0x0000001000047882 */ /* 0x000fe20000000000 */
[----:B------:R-:W-:Y:S01]  /*2fd0*/  HFMA2 R0, -RZ, RZ, 0, 5.9604644775390625e-08 ;  /* 0x00000001ff007431 */ /* 0x000fe200000001ff */
[----:B------:R-:W-:-:S03]  /*2fe0*/  MOV R3, 0xffff ;  /* 0x0000ffff00037802 */ /* 0x000fc60000000f00 */
[----:B------:R-:W-:Y:S04]  /*2ff0*/  DEPBAR.LE SB1, 0x36 ;  /* 0x00009d800000791a */ /* 0x000fe80000000000 */
[----:B------:R-:W1:Y:S02]  /*3000*/  UTCATOMSWS.FIND_AND_SET.ALIGN UP0, UR4, UR4 ;  /* 0x00000004000475e3 */ /* 0x000e640008000800 */
[----:B-1----:R-:W-:Y:S01]  /*3010*/  MOV R4, UR4 ;  /* 0x0000000400047c02 */ /* 0x002fe20008000f00 */
[----:B------:R-:W-:Y:S06]  /*3020*/  BRA.U UP0, `(.L_x_59) ;  /* 0x0000000100187547 */ /* 0x000fec000b800000 */
.L_x_60:
[----:B------:R-:W-:Y:S05]  /*3030*/  NANOSLEEP 0x64 ;  /* 0x000000640000795d */ /* 0x000fea0003800000 */
[----:B------:R-:W-:-:S05]  /*3040*/  UMOV UR4, 0x10 ;  /* 0x0000001000047882 */ /* 0x000fca0000000000 */
[----:B------:R-:W-:Y:S04]  /*3050*/  DEPBAR.LE SB1, 0x36 ;  /* 0x00009d800000791a */ /* 0x000fe80000000000 */
[----:B------:R-:W1:Y:S02]  /*3060*/  UTCATOMSWS.FIND_AND_SET.ALIGN UP0, UR4, UR4 ;  /* 0x00000004000475e3 */ /* 0x000e640008000800 */
[----:B-1----:R-:W-:Y:S01]  /*3070*/  MOV R4, UR4 ;  /* 0x0000000400047c02 */ /* 0x002fe20008000f00 */
[----:B------:R-:W-:Y:S05]  /*3080*/  BRA.U !UP0, `(.L_x_60) ;  /* 0xfffffffd08e87547 */ /* 0x000fea000b83ffff */
.L_x_59:
[-C--:B------:R-:W-:Y:S02]  /*3090*/  SHF.L.U32 R3, R3, R4.reuse, RZ ;  /* 0x0000000403037219 */ /* 0x080fe400000006ff */
[----:B------:R-:W-:Y:S01]  /*30a0*/  SHF.L.U32 R0, R0, R4, RZ ;  /* 0x0000000400007219 */ /* 0x000fe200000006ff */
[----:B------:R-:W-:Y:S02]  /*30b0*/  IMAD.SHL.U32 R4, R4, 0x20, RZ ;  /* 0x0000002004047824 */ /* 0x000fe400078e00ff */
[----:B------:R1:W-:Y:S04]  /*30c0*/  ATOMS.OR RZ, [UR5+0x14], R3 ;  /* 0x00001403ffff798c */ /* 0x0003e8000b000005 */
[----:B------:R1:W-:Y:S04]  /*30d0*/  ATOMS.OR RZ, [UR5+0x18], R0 ;  /* 0x00001800ffff798c */ /* 0x0003e8000b000005 */
[----:B------:R1:W-:Y:S01]  /*30e0*/  STS [UR6+0x130], R4 ;  /* 0x00013004ff007988 */ /* 0x0003e20008000806 */
[----:B------:R-:W-:Y:S05]  /*30f0*/  BRA `(.L_x_58) ;  /* 0x0000000000107947 */ /* 0x000fea0003800000 */
.L_x_57:
[----:B------:R-:W-:Y:S02]  /*3100*/  MOV R0, 0xffffffff ;  /* 0xffffffff00007802 */ /* 0x000fe40000000f00 */
[----:B------:R-:W-:-:S03]  /*3110*/  MOV R4, 0x3140 ;  /* 0x0000314000047802 */ /* 0x000fc60000000f00 */
[----:B------:R1:W-:Y:S04]  /*3120*/  STS [UR6+0x130], R0 ;  /* 0x00013000ff007988 */ /* 0x0003e80008000806 */
[----:B-1---5:R-:W-:Y:S05]  /*3130*/  CALL.REL.NOINC `($__internal_1_$__cuda_sm10x_tcgen05_guardrail_trap_phase_invalid_during_alloc) ;  /* 0x0000006000c07944 */ /* 0x022fea0003c00000 */
.L_x_58:
[----:B------:R-:W-:Y:S05]  /*3140*/  WARPSYNC.ALL ;  /* 0x0000000000007948 */ /* 0x000fea0003800000 */
[----:B------:R-:W2:Y:S01]  /*3150*/  S2UR UR4, SR_CgaCtaId ;  /* 0x00000000000479c3 */ /* 0x000ea20000008800 */
[----:B------:R-:W-:Y:S01]  /*3160*/  UMOV UR26, 0x400 ;  /* 0x00000400001a7882 */ /* 0x000fe20000000000 */
[----:B------:R-:W-:-:S06]  /*3170*/  NOP ;  /* 0x0000000000007918 */ /* 0x000fcc0000000000 */
[----:B------:R-:W-:Y:S06]  /*3180*/  BAR.ARV 0x6, 0xa0 ;  /* 0x0182800000007b1d */ /* 0x000fec0000002000 */
[----:B------:R-:W3:Y:S01]  /*3190*/  LDCU UR5, c[0x0][0x38c] ;  /* 0x00007180ff0577ac */ /* 0x000ee20008000800 */
[----:B------:R-:W-:Y:S01]  /*31a0*/  LOP3.LUT R2, R2, 0xffff, RZ, 0xc0, !PT ;  /* 0x0000ffff02027812 */ /* 0x000fe200078ec0ff */
[----:B------:R-:W-:Y:S01]  /*31b0*/  IMAD.MOV.U32 R11, RZ, RZ, 0x1 ;  /* 0x00000001ff0b7424 */ /* 0x000fe200078e00ff */
[----:B------:R-:W-:Y:S01]  /*31c0*/  CS2R R8, SRZ ;  /* 0x0000000000087805 */ /* 0x000fe2000001ff00 */
[----:B------:R-:W4:Y:S01]  /*31d0*/  LDCU UR7, c[0x0][0x38c] ;  /* 0x00007180ff0777ac */ /* 0x000f220008000800 */
[----:B------:R-:W-:Y:S01]  /*31e0*/  R2UR UR27, R2 ;  /* 0x00000000021b72ca */ /* 0x000fe200000e0000 */
[----:B------:R-:W-:Y:S01]  /*31f0*/  IMAD.MOV.U32 R10, RZ, RZ, RZ ;  /* 0x000000ffff0a7224 */ /* 0x000fe200078e00ff */
[----:B------:R-:W-:Y:S01]  /*3200*/  UMOV UR31, URZ ;  /* 0x000000ff001f7c82 */ /* 0x000fe20008000000 */
[----:B------:R-:W-:Y:S01]  /*3210*/  UMOV UR22, URZ ;  /* 0x000000ff00167c82 */ /* 0x000fe20008000000 */
[----:B--2---:R-:W-:Y:S01]  /*3220*/  ULEA UR26, UR4, UR26, 0x18 ;  /* 0x0000001a041a7291 */ /* 0x004fe2000f8ec0ff */
[----:B------:R-:W-:Y:S01]  /*3230*/  UMOV UR38, 0x0 ;  /* 0x0000000000267882 */ /* 0x000fe20000000000 */
[----:B------:R-:W-:-:S02]  /*3240*/  UMOV UR39, 0x82004a0 ;  /* 0x082004a000277882 */ /* 0x000fc40000000000 */
[----:B------:R-:W-:Y:S02]  /*3250*/  UIADD3 UR4, UPT, UPT, UR26, 0x8400, URZ ;  /* 0x000084001a047890 */ /* 0x000fe4000fffe0ff */
[----:B------:R-:W-:Y:S02]  /*3260*/  UIADD3 UR6, UPT, UPT, UR26, 0x1c400, URZ ;  /* 0x0001c4001a067890 */ /* 0x000fe4000fffe0ff */
[----:B---3--:R-:W-:Y:S01]  /*3270*/  UIADD3 UR5, UPT, UPT, UR5, 0x7f, URZ ;  /* 0x0000007f05057890 */ /* 0x008fe2000fffe0ff */
[----:B-1----:R-:W1:Y:S01]  /*3280*/  LDS R0, [UR26+0x130] ;  /* 0x0001301aff007984 */ /* 0x002e620008000800 */
[----:B------:R-:W-:Y:S01]  /*3290*/  UMOV UR36, 0x0 ;  /* 0x0000000000247882 */ /* 0x000fe20000000000 */
[----:B------:R-:W-:Y:S01]  /*32a0*/  UMOV UR37, 0x82004a0 ;  /* 0x082004a000257882 */ /* 0x000fe20000000000 */
[----:B------:R-:W-:Y:S02]  /*32b0*/  USHF.R.S32.HI UR40, URZ, 0x1f, UR5 ;  /* 0x0000001fff287899 */ /* 0x000fe40008011405 */
[----:B----4-:R-:W-:-:S02]  /*32c0*/  UISETP.GE.AND UP4, UPT, UR7, 0x1, UPT ;  /* 0x000000010700788c */ /* 0x010fc4000bf86270 */
[----:B------:R-:W-:Y:S02]  /*32d0*/  ULEA.HI UR40, UR40, UR5, URZ, 0x7 ;  /* 0x0000000528287291 */ /* 0x000fe4000f8f38ff */
[----:B------:R-:W-:Y:S02]  /*32e0*/  USHF.R.U32.HI UR5, URZ, 0x4, UR4 ;  /* 0x00000004ff057899 */ /* 0x000fe40008011604 */
[----:B------:R-:W-:Y:S02]  /*32f0*/  USHF.R.S32.HI UR40, URZ, 0x7, UR40 ;  /* 0x00000007ff287899 */ /* 0x000fe40008011428 */
[----:B------:R-:W-:Y:S02]  /*3300*/  USHF.R.U32.HI UR4, URZ, 0x4, UR6 ;  /* 0x00000004ff047899 */ /* 0x000fe40008011606 */
[----:B------:R-:W-:Y:S02]  /*3310*/  UISETP.LT.AND UP0, UPT, UR40, 0x1, UPT ;  /* 0x000000012800788c */ /* 0x000fe4000bf01270 */
[----:B------:R-:W-:-:S02]  /*3320*/  ULOP3.LUT UR5, UR5, 0x3fff, URZ, 0xc0, !UPT ;  /* 0x00003fff05057892 */ /* 0x000fc4000f8ec0ff */
[----:B------:R-:W-:Y:S02]  /*3330*/  ULOP3.LUT UR4, UR4, 0x3fff, URZ, 0xc0, !UPT ;  /* 0x00003fff04047892 */ /* 0x000fe4000f8ec0ff */
[----:B------:R-:W-:Y:S02]  /*3340*/  USEL UR41, UR40, 0x1, !UP0 ;  /* 0x0000000128297887 */ /* 0x000fe4000c000000 */
[----:B------:R-:W-:Y:S02]  /*3350*/  ULOP3.LUT UR28, UR5, 0x10000, URZ, 0xfc, !UPT ;  /* 0x00010000051c7892 */ /* 0x000fe4000f8efcff */
[----:B------:R-:W-:Y:S02]  /*3360*/  ULOP3.LUT UR29, UR4, 0x10000, URZ, 0xfc, !UPT ;  /* 0x00010000041d7892 */ /* 0x000fe4000f8efcff */
[----:B------:R-:W-:Y:S01]  /*3370*/  UIADD3 UR41, UPT, UPT, -UR41, URZ, URZ ;  /* 0x000000ff29297290 */ /* 0x000fe2000fffe1ff */
[----:B------:R-:W-:Y:S01]  /*3380*/  UMOV UR34, 0x0 ;  /* 0x0000000000227882 */ /* 0x000fe20000000000 */
[----:B------:R-:W-:Y:S01]  /*3390*/  UMOV UR35, 0x82004a0 ;  /* 0x082004a000237882 */ /* 0x000fe20000000000 */
[----:B------:R-:W-:Y:S01]  /*33a0*/  UMOV UR32, 0x0 ;  /* 0x0000000000207882 */ /* 0x000fe20000000000 */
[----:B------:R-:W-:Y:S01]  /*33b0*/  UMOV UR33, 0x82004a0 ;  /* 0x082004a000217882 */ /* 0x000fe20000000000 */
[----:B-1----:R-:W-:-:S15]  /*33c0*/  R2UR UR42, R0 ;  /* 0x00000000002a72ca */ /* 0x002fde00000e0000 */
.L_x_67:
[----:B------:R-:W-:Y:S02]  /*33d0*/  LEA R0, R10, UR26, 0x3 ;  /* 0x0000001a0a007c11 */ /* 0x000fe4000f8e18ff */
[----:B------:R-:W-:Y:S02]  /*33e0*/  SHF.L.U32 R5, R9, 0x1f, RZ ;  /* 0x0000001f09057819 */ /* 0x000fe400000006ff */
[----:B------:R-:W-:Y:S01]  /*33f0*/  PLOP3.LUT P0, PT, PT, PT, UP4, 0x80, 0x8 ;  /* 0x000000000008781c */ /* 0x000fe20003f0f048 */
[----:B------:R-:W-:Y:S01]  /*3400*/  VIADD R3, R0, 0x90 ;  /* 0x0000009000037836 */ /* 0x000fe20000000000 */
[----:B-1----:R-:W1:Y:S02]  /*3410*/  SYNCS.PHASECHK.TRANS64.TRYWAIT P1, [R0+URZ+0x80], R5 ;  /* 0x00008005000075a7 */ /* 0x002e6400080211ff */
[----:B-1-3--:R-:W-:Y:S09]  /*3420*/  @!P1 BRA `(.L_x_61) ;  /* 0x0000005800909947 */ /* 0x00aff20003800000 */
.L_x_130:
[----:B------:R-:W-:Y:S01]  /*3430*/  LEA R4, R10, UR26, 0x4 ;  /* 0x0000001a0a047c11 */ /* 0x000fe2000f8e20ff */
[----:B------:R-:W-:Y:S01]  /*3440*/  @UP4 ULEA UR4, UR22, UR26, 0x3 ;  /* 0x0000001a16044291 */ /* 0x000fe2000f8e18ff */
[----:B------:R-:W-:Y:S01]  /*3450*/  PLOP3.LUT P2, PT, PT, PT, PT, 0x80, 0x8 ;  /* 0x000000000008781c */ /* 0x000fe20003f4f070 */
[----:B------:R-:W-:Y:S01]  /*3460*/  ULEA UR30, UR31, UR26, 0x3 ;  /* 0x0000001a1f1e7291 */ /* 0x000fe2000f8e18ff */
[----:B------:R-:W-:Y:S01]  /*3470*/  PRMT R3, RZ, 0x654, R3 ;  /* 0x00000654ff037816 */ /* 0x000fe20000000003 */
[----:B------:R-:W-:Y:S01]  /*3480*/  ULEA UR11, UR31, UR42, 0x7 ;  /* 0x0000002a1f0b7291 */ /* 0x000fe2000f8e38ff */
[----:B-1----:R-:W1:Y:S01]  /*3490*/  LDS.128 R4, [R4+0x110] ;  /* 0x0001100004047984 */ /* 0x002e620000000c00 */
[----:B------:R-:W-:Y:S02]  /*34a0*/  @P0 SHF.L.U32 R2, R8, 0x1f, RZ ;  /* 0x0000001f08020819 */ /* 0x000fe400000006ff */
[----:B------:R-:W-:Y:S01]  /*34b0*/  SHF.L.U32 R0, R11, 0x1f, RZ ;  /* 0x0000001f0b007819 */ /* 0x000fe200000006ff */
[----:B------:R-:W-:Y:S01]  /*34c0*/  @!PT LDS RZ, [RZ] ;  /* 0x00000000fffff984 */ /* 0x000fe20000000800 */
[----:B------:R-:W-:Y:S01]  /*34d0*/  @!PT LDS RZ, [RZ] ;  /* 0x00000000fffff984 */ /* 0x000fe20000000800 */
[----:B------:R-:W-:Y:S01]  /*34e0*/  @!PT LDS RZ, [RZ] ;  /* 0x00000000fffff984 */ /* 0x000fe20000000800 */
[----:B------:R-:W-:Y:S01]  /*34f0*/  @!PT LDS RZ, [RZ] ;  /* 0x00000000fffff984 */ /* 0x000fe20000000800 */
[----:B------:R2:W-:Y:S06]  /*3500*/  MEMBAR.ALL.CTA ;  /* 0x0000000000007992 */ /* 0x0005ec0000008000 */
[----:B--2---:R-:W2:Y:S02]  /*3510*/  FENCE.VIEW.ASYNC.S ;  /* 0x00000000000073c6 */ /* 0x004ea40000000000 */
[----:B--2---:R2:W-:Y:S01]  /*3520*/  SYNCS.ARRIVE.TRANS64.RED.A1T0 RZ, [R3+URZ], RZ ;  /* 0x000000ff03ff79a7 */ /* 0x0045e200081004ff */
[----:B------:R2:W3:Y:S01]  /*3530*/  @P0 SYNCS.PHASECHK.TRANS64.TRYWAIT P2, [UR4], R2 ;  /* 0x00000002ff0005a7 */ /* 0x0004e20008041104 */
[----:B-1----:R-:W-:Y:S01]  /*3540*/  LOP3.LUT P1, RZ, R6, 0x1, RZ, 0xc0, !PT ;  /* 0x0000000106ff7812 */ /* 0x002fe2000782c0ff */
[----:B------:R-:W1:Y:S02]  /*3550*/  SYNCS.PHASECHK.TRANS64.TRYWAIT P0, [UR30+0xc0], R0 ;  /* 0x0000c000ff0075a7 */ /* 0x000e64000800111e */
[----:B-123--:R-:W-:Y:S10]  /*3560*/  @!P0 BRA `(.L_x_62) ;  /* 0x0000005800548947 */ /* 0x00eff40003800000 */
.L_x_132:
[----:B------:R-:W-:Y:S01]  /*3570*/  IADD3 R10, PT, PT, R10, 0x1, RZ ;  /* 0x000000010a0a7810 */ /* 0x000fe20007ffe0ff */
[----:B------:R-:W-:Y:S06]  /*3580*/  BRA.U !UP4, `(.L_x_63) ;  /* 0x000000010cc07547 */ /* 0x000fec000b800000 */
[----:B------:R-:W-:Y:S01]  /*3590*/  UPLOP3.LUT UP2, UPT, UPT, UPT, UPT, 0x40, 0x4 ;  /* 0x000000000004789c */ /* 0x000fe20003f4e870 */
[----:B------:R-:W-:Y:S01]  /*35a0*/  UMOV UR24, UR41 ;  /* 0x0000002900187c82 */ /* 0x000fe20008000000 */
[----:B------:R-:W-:Y:S01]  /*35b0*/  UMOV UR23, UR40 ;  /* 0x0000002800177c82 */ /* 0x000fe20008000000 */
[----:B------:R-:W-:-:S08]  /*35c0*/  UMOV UR10, UR22 ;  /* 0x00000016000a7c82 */ /* 0x000fd00008000000 */
.L_x_66:
[----:B------:R-:W-:Y:S02]  /*35d0*/  UIADD3 UR24, UPT, UPT, UR24, 0x1, URZ ;  /* 0x0000000118187890 */ /* 0x000fe4000fffe0ff */
[----:B--2---:R-:W-:Y:S02]  /*35e0*/  ULEA UR5, UR10, UR26, 0x3 ;  /* 0x0000001a0a057291 */ /* 0x004fe4000f8e18ff */
[----:B------:R-:W-:Y:S01]  /*35f0*/  UISETP.NE.AND UP3, UPT, UR24, URZ, UPT ;  /* 0x000000ff1800728c */ /* 0x000fe2000bf65270 */
[----:B---3--:R-:W-:Y:S10]  /*3600*/  @P2 BRA `(.L_x_64) ;  /* 0x00000000000c2947 */ /* 0x008ff40003800000 */
[----:B-1----:R-:W-:Y:S04]  /*3610*/  SHF.L.U32 R3, R8, 0x1f, RZ ;  /* 0x0000001f08037819 */ /* 0x002fe800000006ff */
[----:B------:R-:W1:Y:S02]  /*3620*/  SYNCS.PHASECHK.TRANS64.TRYWAIT P0, [UR5], R3 ;  /* 0x00000003ff0075a7 */ /* 0x000e640008001105 */
[----:B-1----:R-:W-:Y:S05]  /*3630*/  @!P0 BRA `(.L_x_65) ;  /* 0x0000005800388947 */ /* 0x002fea0003800000 */
.L_x_64:
[----:B------:R-:W-:Y:S01]  /*3640*/  UISETP.NE.AND UP0, UPT, UR23, 0x1, UPT ;  /* 0x000000011700788c */ /* 0x000fe2000bf05270 */
[----:B------:R-:W-:Y:S01]  /*3650*/  PLOP3.LUT P2, PT, PT, PT, PT, 0x80, 0x8 ;  /* 0x000000000008781c */ /* 0x000fe20003f4f070 */
[----:B------:R-:W-:Y:S02]  /*3660*/  UIADD3 UR4, UPT, UPT, UR10, 0x1, URZ ;  /* 0x000000010a047890 */ /* 0x000fe4000fffe0ff */
[----:B------:R-:W-:Y:S02]  /*3670*/  UIADD3 UR25, UPT, UPT, UR5, 0x28, URZ ;  /* 0x0000002805197890 */ /* 0x000fe4000fffe0ff */
[----:B------:R-:W-:Y:S01]  /*3680*/  UISETP.NE.AND UP1, UPT, UR4, 0x5, UPT ;  /* 0x000000050400788c */ /* 0x000fe2000bf25270 */
[----:B------:R-:W-:Y:S01]  /*3690*/  PLOP3.LUT P0, PT, PT, PT, UP0, 0x80, 0x8 ;  /* 0x000000000008781c */ /* 0x000fe20003f0f008 */
[----:B------:R-:W-:Y:S02]  /*36a0*/  UIADD3 UR23, UPT, UPT, UR23, -0x1, URZ ;  /* 0xffffffff17177890 */ /* 0x000fe4000fffe0ff */
[----:B------:R-:W-:Y:S02]  /*36b0*/  USEL UR6, URZ, 0x1, UP1 ;  /* 0x00000001ff067887 */ /* 0x000fe40008800000 */
[----:B------:R-:W-:Y:S01]  /*36c0*/  USEL UR22, UR4, URZ, UP1 ;  /* 0x000000ff04167287 */ /* 0x000fe20008800000 */
[----:B------:R-:W-:Y:S01]  /*36d0*/  UMOV UR7, 0x40004040 ;  /* 0x4000404000077882 */ /* 0x000fe20000000000 */
[----:B------:R-:W-:Y:S02]  /*36e0*/  UMOV UR5, 0x40004040 ;  /* 0x4000404000057882 */ /* 0x000fe40000000000 */
[----:B------:R-:W-:Y:S01]  /*36f0*/  @UP0 ULEA UR4, UR22, UR26, 0x3 ;  /* 0x0000001a16040291 */ /* 0x000fe2000f8e18ff */
[----:B------:R-:W-:Y:S01]  /*3700*/  LOP3.LUT R8, R8, UR6, RZ, 0x3c, !PT ;  /* 0x0000000608087c12 */ /* 0x000fe2000f8e3cff */
[----:B------:R-:W-:Y:S01]  /*3710*/  ULEA UR6, UR10, UR29, 0xa ;  /* 0x0000001d0a067291 */ /* 0x000fe2000f8e50ff */
[----:B------:R-:W-:Y:S02]  /*3720*/  UMOV UR21, 0x40004040 ;  /* 0x4000404000157882 */ /* 0x000fe40000000000 */
[----:B-1----:R-:W-:Y:S01]  /*3730*/  @P0 SHF.L.U32 R0, R8, 0x1f, RZ ;  /* 0x0000001f08000819 */ /* 0x002fe200000006ff */
[----:B------:R-:W-:Y:S02]  /*3740*/  UIADD3 UR20, UPT, UPT, UR6, 0x2, URZ ;  /* 0x0000000206147890 */ /* 0x000fe4000fffe0ff */
[----:B------:R-:W-:Y:S01]  /*3750*/  UIADD3 UR16, UPT, UPT, UR6, 0x4, URZ ;  /* 0x0000000406107890 */ /* 0x000fe2000fffe0ff */
[----:B------:R2:W3:Y:S01]  /*3760*/  @P0 SYNCS.PHASECHK.TRANS64.TRYWAIT P2, [UR4], R0 ;  /* 0x00000000ff0005a7 */ /* 0x0004e20008041104 */
[----:B------:R-:W-:Y:S02]  /*3770*/  ULEA UR4, UR10, UR28, 0xa ;  /* 0x0000001c0a047291 */ /* 0x000fe4000f8e50ff */
[----:B------:R-:W-:Y:S02]  /*3780*/  UIADD3 UR12, UPT, UPT, UR6, 0x6, URZ ;  /* 0x00000006060c7890 */ /* 0x000fe4000fffe0ff */
[----:B------:R-:W-:Y:S02]  /*3790*/  UIADD3 UR18, UPT, UPT, UR4, 0x2, URZ ;  /* 0x0000000204127890 */ /* 0x000fe4000fffe0ff */
[----:B------:R-:W-:Y:S02]  /*37a0*/  UIADD3 UR14, UPT, UPT, UR4, 0x4, URZ ;  /* 0x00000004040e7890 */ /* 0x000fe4000fffe0ff */
[----:B------:R-:W-:Y:S01]  /*37b0*/  UIADD3 UR8, UPT, UPT, UR4, 0x6, URZ ;  /* 0x0000000604087890 */ /* 0x000fe2000fffe0ff */
[----:B------:R2:W-:Y:S01]  /*37c0*/  UTCIMMA gdesc[UR4], gdesc[UR6], tmem[UR11], tmem[UR38], idesc[UR39], UP2 ;  /* 0x00ff2606040075ea */ /* 0x0005e2000900010b */
[----:B------:R-:W-:Y:S01]  /*37d0*/  UPLOP3.LUT UP2, UPT, UPT, UPT, UPT, 0x80, 0x8 ;  /* 0x000000000008789c */ /* 0x000fe20003f4f070 */
[----:B------:R-:W-:Y:S01]  /*37e0*/  UMOV UR19, 0x40004040 ;  /* 0x4000404000137882 */ /* 0x000fe20000000000 */
[----:B------:R-:W-:Y:S01]  /*37f0*/  UMOV UR17, 0x40004040 ;  /* 0x4000404000117882 */ /* 0x000fe20000000000 */
[----:B------:R2:W-:Y:S01]  /*3800*/  UTCIMMA gdesc[UR18], gdesc[UR20], tmem[UR11], tmem[UR36], idesc[UR37], UPT ;  /* 0x00ff2414120075ea */ /* 0x0005e2000b80010b */
[----:B------:R-:W-:Y:S01]  /*3810*/  UMOV UR15, 0x40004040 ;  /* 0x40004040000f7882 */ /* 0x000fe20000000000 */
[----:B------:R-:W-:Y:S01]  /*3820*/  UMOV UR13, 0x40004040 ;  /* 0x40004040000d7882 */ /* 0x000fe20000000000 */
[----:B------:R-:W-:Y:S01]  /*3830*/  UMOV UR9, 0x40004040 ;  /* 0x4000404000097882 */ /* 0x000fe20000000000 */
[----:B------:R2:W-:Y:S01]  /*3840*/  UTCIMMA gdesc[UR14], gdesc[UR16], tmem[UR11], tmem[UR34], idesc[UR35], UPT ;  /* 0x00ff22100e0075ea */ /* 0x0005e2000b80010b */
[----:B------:R2:W-:Y:S01]  /*3850*/  UTCIMMA gdesc[UR8], gdesc[UR12], tmem[UR11], tmem[UR32], idesc[UR33], UPT ;  /* 0x00ff200c080075ea */ /* 0x0005e2000b80010b */
[----:B------:R2:W-:Y:S01]  /*3860*/  UTCBAR.MULTICAST [UR25], URZ, UR27 ;  /* 0x000000ff190073e9 */ /* 0x0005e2000800081b */
[----:B------:R-:W-:Y:S01]  /*3870*/  UMOV UR10, UR22 ;  /* 0x00000016000a7c82 */ /* 0x000fe20008000000 */
[----:B------:R-:W-:Y:S05]  /*3880*/  BRA.U UP3, `(.L_x_66) ;  /* 0xfffffffd03507547 */ /* 0x000fea000b83ffff */
.L_x_63:
[----:B--2---:R-:W-:Y:S01]  /*3890*/  UIADD3 UR4, UPT, UPT, UR31, 0x1, URZ ;  /* 0x000000011f047890 */ /* 0x004fe2000fffe0ff */
[C---:B------:R-:W-:Y:S01]  /*38a0*/  ISETP.NE.AND P0, PT, R10.reuse, 0x2, PT ;  /* 0x000000020a00780c */ /* 0x040fe20003f05270 */
[----:B------:R-:W-:Y:S02]  /*38b0*/  UIADD3 UR5, UPT, UPT, UR30, 0xa0, URZ ;  /* 0x000000a01e057890 */ /* 0x000fe4000fffe0ff */
[----:B------:R-:W-:Y:S01]  /*38c0*/  UISETP.NE.AND UP0, UPT, UR4, 0x4, UPT ;  /* 0x000000040400788c */ /* 0x000fe2000bf05270 */
[----:B-1----:R-:W-:Y:S02]  /*38d0*/  SEL R0, RZ, 0x1, P0 ;  /* 0x00000001ff007807 */ /* 0x002fe40000000000 */
[----:B------:R-:W-:Y:S01]  /*38e0*/  SEL R10, R10, RZ, P0 ;  /* 0x000000ff0a0a7207 */ /* 0x000fe20000000000 */
[----:B------:R-:W-:Y:S01]  /*38f0*/  USEL UR6, URZ, 0x1, UP0 ;  /* 0x00000001ff067887 */ /* 0x000fe20008000000 */
[----:B------:R-:W-:Y:S01]  /*3900*/  LOP3.LUT R9, R9, R0, RZ, 0x3c, !PT ;  /* 0x0000000009097212 */ /* 0x000fe200078e3cff */
[----:B------:R-:W-:Y:S01]  /*3910*/  USEL UR31, UR4, URZ, UP0 ;  /* 0x000000ff041f7287 */ /* 0x000fe20008000000 */
[----:B------:R1:W-:Y:S03]  /*3920*/  UTCBAR [UR5], URZ ;  /* 0x000000ff050073e9 */ /* 0x0003e600080000ff */
[----:B------:R-:W-:Y:S01]  /*3930*/  LOP3.LUT R11, R11, UR6, RZ, 0x3c, !PT ;  /* 0x000000060b0b7c12 */ /* 0x000fe2000f8e3cff */
[----:B------:R-:W-:Y:S07]  /*3940*/  @P1 BRA `(.L_x_67) ;  /* 0xfffffff800a01947 */ /* 0x000fee000383ffff */
[----:B------:R-:W2:Y:S01]  /*3950*/  S2UR UR8, SR_CgaCtaId ;  /* 0x00000000000879c3 */ /* 0x000ea20000008800 */
[----:B------:R-:W-:Y:S01]  /*3960*/  ELECT P0, URZ, PT ;  /* 0x0000000000ff782f */ /* 0x000fe20003800000 */
[----:B------:R-:W-:Y:S01]  /*3970*/  IMAD.MOV.U32 R0, RZ, RZ, 0x1 ;  /* 0x00000001ff007424 */ /* 0x000fe200078e00ff */
[----:B------:R-:W-:Y:S01]  /*3980*/  UIADD3 UR26, UPT, UPT, UR26, 0xc0, URZ ;  /* 0x000000c01a1a7890 */ /* 0x000fe2000fffe0ff */
[----:B------:R-:W-:Y:S01]  /*3990*/  SHF.L.U32 R3, R11, 0x1f, RZ ;  /* 0x0000001f0b037819 */ /* 0x000fe200000006ff */
[----:B------:R-:W-:-:S03]  /*39a0*/  UMOV UR4, 0x40 ;  /* 0x0000004000047882 */ /* 0x000fc60000000000 */
[----:B------:R-:W-:Y:S01]  /*39b0*/  UVIRTCOUNT.DEALLOC.SMPOOL 0x80 ;  /* 0x000000800000784c */ /* 0x000fe20000000000 */
[----:B--2---:R-:W-:Y:S02]  /*39c0*/  ULEA UR8, UR8, UR4, 0x18 ;  /* 0x0000000408087291 */ /* 0x004fe4000f8ec0ff */
[----:B------:R-:W-:-:S07]  /*39d0*/  ULEA UR4, UR31, UR26, 0x3 ;  /* 0x0000001a1f047291 */ /* 0x000fce000f8e18ff */
[----:B------:R2:W-:Y:S02]  /*39e0*/  @P0 STS.U8 [UR8+0x1c], R0 ;  /* 0x00001c00ff000988 */ /* 0x0005e40008000008 */
[----:B------:R-:W4:Y:S02]  /*39f0*/  SYNCS.PHASECHK.TRANS64.TRYWAIT P0, [UR4], R3 ;  /* 0x00000003ff0075a7 */ /* 0x000f240008001104 */
[----:B--2-4-:R-:W-:Y:S05]  /*3a00*/  @!P0 BRA `(.L_x_68) ;  /* 0x00000054005c8947 */ /* 0x014fea0003800000 */
.L_x_135:
[----:B------:R-:W-:-:S04]  /*3a10*/  UIADD3 UR4, UPT, UPT, UR31, 0x1, URZ ;  /* 0x000000011f047890 */ /* 0x000fc8000fffe0ff */
[----:B------:R-:W-:-:S04]  /*3a20*/  UISETP.NE.AND UP0, UPT, UR4, 0x4, UPT ;  /* 0x000000040400788c */ /* 0x000fc8000bf05270 */
[----:B------:R-:W-:Y:S02]  /*3a30*/  USEL UR6, URZ, 0x1, UP0 ;  /* 0x00000001ff067887 */ /* 0x000fe40008000000 */
[----:B------:R-:W-:-:S04]  /*3a40*/  USEL UR4, UR4, URZ, UP0 ;  /* 0x000000ff04047287 */ /* 0x000fc80008000000 */
[----:B-1----:R-:W-:Y:S01]  /*3a50*/  ULEA UR5, UR4, UR26, 0x3 ;  /* 0x0000001a04057291 */ /* 0x002fe2000f8e18ff */
[----:B------:R-:W-:-:S04]  /*3a60*/  LOP3.LUT R2, R11, UR6, RZ, 0x3c, !PT ;  /* 0x000000060b027c12 */ /* 0x000fc8000f8e3cff */
[----:B--2---:R-:W-:-:S04]  /*3a70*/  SHF.L.U32 R3, R2, 0x1f, RZ ;  /* 0x0000001f02037819 */ /* 0x004fc800000006ff */
[----:B------:R-:W1:Y:S02]  /*3a80*/  SYNCS.PHASECHK.TRANS64.TRYWAIT P0, [UR5], R3 ;  /* 0x00000003ff0075a7 */ /* 0x000e640008001105 */
[----:B-1----:R-:W-:Y:S05]  /*3a90*/  @!P0 BRA `(.L_x_69) ;  /* 0x0000005400508947 */ /* 0x002fea0003800000 */
.L_x_137:
        /* <DEDUP_REMOVED lines=9> */
.L_x_139:
[----:B------:R-:W-:-:S04]  /*3b30*/  UIADD3 UR4, UPT, UPT, UR4, 0x1, URZ ;  /* 0x0000000104047890 */ /* 0x000fc8000fffe0ff */
[----:B------:R-:W-:-:S04]  /*3b40*/  UISETP.NE.AND UP0, UPT, UR4, 0x4, UPT ;  /* 0x000000040400788c */ /* 0x000fc8000bf05270 */
[----:B------:R-:W-:Y:S02]  /*3b50*/  USEL UR5, URZ, 0x1, UP0 ;  /* 0x00000001ff057887 */ /* 0x000fe40008000000 */
[----:B------:R-:W-:-:S04]  /*3b60*/  USEL UR4, UR4, URZ, UP0 ;  /* 0x000000ff04047287 */ /* 0x000fc80008000000 */
[----:B------:R-:W-:Y:S01]  /*3b70*/  ULEA UR4, UR4, UR26, 0x3 ;  /* 0x0000001a04047291 */ /* 0x000fe2000f8e18ff */
[----:B-1----:R-:W-:-:S04]  /*3b80*/  LOP3.LUT R3, R2, UR5, RZ, 0x3c, !PT ;  /* 0x0000000502037c12 */ /* 0x002fc8000f8e3cff */
[----:B------:R-:W-:-:S04]  /*3b90*/  SHF.L.U32 R3, R3, 0x1f, RZ ;  /* 0x0000001f03037819 */ /* 0x000fc800000006ff */
[----:B------:R-:W1:Y:S02]  /*3ba0*/  SYNCS.PHASECHK.TRANS64.TRYWAIT P0, [UR4], R3 ;  /* 0x00000003ff0075a7 */ /* 0x000e640008001104 */
[----:B-1----:R-:W-:Y:S05]  /*3bb0*/  @!P0 BRA `(.L_x_71) ;  /* 0x0000005400388947 */ /* 0x002fea0003800000 */
.L_x_141:
[----:B------:R-:W-:Y:S01]  /*3bc0*/  NOP ;  /* 0x0000000000007918 */ /* 0x000fe20000000000 */
[----:B-1----:R-:W1:Y:S01]  /*3bd0*/  LDS R0, [UR8+0x14] ;  /* 0x00001408ff007984 */ /* 0x002e620008000800 */
[----:B------:R-:W-:Y:S01]  /*3be0*/  ULOP3.LUT UR4, UR42, 0xffff, URZ, 0xc0, !UPT ;  /* 0x0000ffff2a047892 */ /* 0x000fe2000f8ec0ff */
[----:B------:R-:W-:Y:S01]  /*3bf0*/  UMOV UR5, 0xffff ;  /* 0x0000ffff00057882 */ /* 0x000fe20000000000 */
[----:B------:R-:W-:Y:S02]  /*3c00*/  UMOV UR6, 0x1 ;  /* 0x0000000100067882 */ /* 0x000fe40000000000 */
[----:B------:R-:W-:-:S04]  /*3c10*/  USHF.R.U32.HI UR4, URZ, 0x5, UR4 ;  /* 0x00000005ff047899 */ /* 0x000fc80008011604 */
[----:B------:R-:W-:Y:S02]  /*3c20*/  USHF.L.U32 UR5, UR5, UR4, URZ ;  /* 0x0000000405057299 */ /* 0x000fe400080006ff */
[----:B------:R-:W-:-:S04]  /*3c30*/  USHF.L.U32 UR4, UR6, UR4, URZ ;  /* 0x0000000406047299 */ /* 0x000fc800080006ff */
[----:B-1----:R-:W-:-:S04]  /*3c40*/  LOP3.LUT R0, R0, UR5, RZ, 0xc0, !PT ;  /* 0x0000000500007c12 */ /* 0x002fc8000f8ec0ff */
[----:B------:R-:W-:-:S13]  /*3c50*/  ISETP.NE.AND P0, PT, R0, UR5, PT ;  /* 0x0000000500007c0c */ /* 0x000fda000bf05270 */
[----:B------:R-:W-:Y:S05]  /*3c60*/  @P0 BRA `(.L_x_72) ;  /* 0x0000000000580947 */ /* 0x000fea0003800000 */
[----:B------:R-:W1:Y:S02]  /*3c70*/  LDS R0, [UR8+0x18] ;  /* 0x00001808ff007984 */ /* 0x000e640008000800 */
[----:B-1----:R-:W-:-:S04]  /*3c80*/  LOP3.LUT R0, R0, UR4, RZ, 0xc0, !PT ;  /* 0x0000000400007c12 */ /* 0x002fc8000f8ec0ff */
[----:B------:R-:W-:-:S13]  /*3c90*/  ISETP.NE.AND P0, PT, R0, UR4, PT ;  /* 0x0000000400007c0c */ /* 0x000fda000bf05270 */
[----:B------:R-:W-:Y:S05]  /*3ca0*/  @P0 BRA `(.L_x_73) ;  /* 0x00000000003c0947 */ /* 0x000fea0003800000 */
[----:B------:R-:W1:Y:S01]  /*3cb0*/  S2R R2, SR_LANEID ;  /* 0x0000000000027919 */ /* 0x000e620000000000 */
[----:B------:R-:W-:Y:S01]  /*3cc0*/  ULOP3.LUT UR5, URZ, UR5, URZ, 0x33, !UPT ;  /* 0x00000005ff057292 */ /* 0x000fe2000f8e33ff */
[----:B------:R-:W-:Y:S01]  /*3cd0*/  LOP3.LUT R4, RZ, UR4, RZ, 0x33, !PT ;  /* 0x00000004ff047c12 */ /* 0x000fe2000f8e33ff */
[----:B------:R-:W-:Y:S02]  /*3ce0*/  VOTEU.ANY UR4, UPT, PT ;  /* 0x0000000000047886 */ /* 0x000fe400038e0100 */
[----:B------:R-:W-:Y:S01]  /*3cf0*/  UFLO.U32 UR4, UR4 ;  /* 0x00000004000472bd */ /* 0x000fe200080e0000 */
[----:B------:R-:W2:Y:S01]  /*3d00*/  REDUX UR6, R4 ;  /* 0x00000000040673c4 */ /* 0x000ea20000000000 */
[----:B------:R-:W-:-:S06]  /*3d10*/  IMAD.U32 R0, RZ, RZ, UR5 ;  /* 0x00000005ff007e24 */ /* 0x000fcc000f8e00ff */
[----:B------:R4:W-:Y:S01]  /*3d20*/  UTCATOMSWS.AND URZ, UR5 ;  /* 0x0000000500ff79e3 */ /* 0x0009e20008000000 */
[----:B------:R-:W3:Y:S01]  /*3d30*/  REDUX UR7, R0 ;  /* 0x00000000000773c4 */ /* 0x000ee20000000000 */
[----:B-1----:R-:W-:Y:S01]  /*3d40*/  ISETP.EQ.U32.AND P0, PT, R2, UR4, PT ;  /* 0x0000000402007c0c */ /* 0x002fe2000bf02070 */
[----:B--2---:R-:W-:Y:S01]  /*3d50*/  IMAD.U32 R2, RZ, RZ, UR6 ;  /* 0x00000006ff027e24 */ /* 0x004fe2000f8e00ff */
[----:B---3--:R-:W-:-:S11]  /*3d60*/  MOV R3, UR7 ;  /* 0x0000000700037c02 */ /* 0x008fd60008000f00 */
[----:B------:R4:W-:Y:S04]  /*3d70*/  @P0 ATOMS.AND RZ, [UR8+0x14], R3 ;  /* 0x00001403ffff098c */ /* 0x0009e8000a800008 */
[----:B------:R4:W-:Y:S01]  /*3d80*/  @P0 ATOMS.AND RZ, [UR8+0x18], R2 ;  /* 0x00001802ffff098c */ /* 0x0009e2000a800008 */
[----:B------:R-:W-:Y:S05]  /*3d90*/  BRA `(.L_x_74) ;  /* 0x0000000000147947 */ /* 0x000fea0003800000 */
.L_x_73:
[----:B------:R-:W-:Y:S02]  /*3da0*/  MOV R2, 0x3dc0 ;  /* 0x00003dc000027802 */ /* 0x000fe40000000f00 */
[----:B---3-5:R-:W-:Y:S05]  /*3db0*/  CALL.REL.NOINC `($__internal_0_$__cuda_sm10x_tcgen05_guardrail_trap_col_being_dealloced_not_returned_by_alloc) ;  /* 0x0000005400947944 */ /* 0x028fea0003c00000 */
[----:B------:R-:W-:Y:S05]  /*3dc0*/  BRA `(.L_x_74) ;  /* 0x0000000000087947 */ /* 0x000fea0003800000 */
.L_x_72:
[----:B------:R-:W-:Y:S02]  /*3dd0*/  MOV R2, 0x3df0 ;  /* 0x00003df000027802 */ /* 0x000fe40000000f00 */
[----:B---3-5:R-:W-:Y:S05]  /*3de0*/  CALL.REL.NOINC `($__internal_2_$__cuda_sm10x_tcgen05_guardrail_trap_unallocated_columns_being_dealloced) ;  /* 0x0000005400a07944 */ /* 0x028fea0003c00000 */
.L_x_74:
[----:B------:R-:W-:Y:S01]  /*3df0*/  NOP ;  /* 0x0000000000007918 */ /* 0x000fe20000000000 */
[----:B----4-:R-:W-:Y:S05]  /*3e00*/  EXIT ;  /* 0x000000000000794d */ /* 0x010fea0003800000 */
.L_x_56:
[----:B------:R-:W-:-:S09]  /*3e10*/  UISETP.NE.OR UP0, UPT, UR17, 0x3, !UP3 ;  /* 0x000000031100788c */ /* 0x000fd2000df05670 */
[----:B------:R-:W-:Y:S05]  /*3e20*/  BRA.U UP0, `(.L_x_75) ;  /* 0x0000000d00807547 */ /* 0x000fea000b800000 */
[----:B------:R-:W1:Y:S01]  /*3e30*/  LDCU UR32, c[0x0][0x370] ;  /* 0x00006e00ff2077ac */ /* 0x000e620008000800 */
[----:B------:R-:W2:Y:S01]  /*3e40*/  LDC.64 R16, c[0x0][0x348] ;  /* 0x0000d200ff107b82 */ /* 0x000ea20000000a00 */
[----:B------:R-:W-:Y:S02]  /*3e50*/  HFMA2 R13, -RZ, RZ, 0, 0 ;  /* 0x00000000ff0d7431 */ /* 0x000fe400000001ff */
[----:B------:R-:W-:Y:S01]  /*3e60*/  IMAD.MOV.U32 R15, RZ, RZ, 0x1 ;  /* 0x00000001ff0f7424 */ /* 0x000fe200078e00ff */
[----:B------:R-:W1:Y:S01]  /*3e70*/  LDCU.128 UR28, c[0x0][0xb10] ;  /* 0x00016200ff1c77ac */ /* 0x000e620008000c00 */
[----:B------:R-:W-:Y:S01]  /*3e80*/  IMAD.MOV.U32 R14, RZ, RZ, RZ ;  /* 0x000000ffff0e7224 */ /* 0x000fe200078e00ff */
[----:B------:R-:W-:Y:S01]  /*3e90*/  MOV R7, 0x2000 ;  /* 0x0000200000077802 */ /* 0x000fe20000000f00 */
[----:B------:R-:W3:Y:S01]  /*3ea0*/  LDCU UR27, c[0x0][0x374] ;  /* 0x00006e80ff1b77ac */ /* 0x000ee20008000800 */
[----:B------:R-:W4:Y:S01]  /*3eb0*/  LDC.64 R2, c[0x0][0x888] ;  /* 0x00022200ff027b82 */ /* 0x000f220000000a00 */
[----:B------:R-:W3:Y:S01]  /*3ec0*/  LDCU UR15, c[0x0][0xb0c] ;  /* 0x00016180ff0f77ac */ /* 0x000ee20008000800 */
[----:B------:R-:W2:Y:S06]  /*3ed0*/  LDCU UR38, c[0x0][0xb20] ;  /* 0x00016400ff2677ac */ /* 0x000eac0008000800 */
[----:B------:R-:W4:Y:S01]  /*3ee0*/  LDC.64 R4, c[0x0][0x890] ;  /* 0x00022400ff047b82 */ /* 0x000f220000000a00 */
[----:B------:R-:W2:Y:S01]  /*3ef0*/  LDCU UR4, c[0x0][0xb30] ;  /* 0x00016600ff0477ac */ /* 0x000ea20008000800 */
[----:B------:R-:W-:Y:S01]  /*3f00*/  UMOV UR21, 0x400 ;  /* 0x0000040000157882 */ /* 0x000fe20000000000 */
[----:B-1----:R-:W-:-:S02]  /*3f10*/  UIMAD.WIDE.U32 UR6, UR32, UR28, URZ ;  /* 0x0000001c200672a5 */ /* 0x002fc4000f8e00ff */
[----:B---3--:R-:W-:Y:S02]  /*3f20*/  UIMAD.WIDE.U32 UR8, UR27, UR31, URZ ;  /* 0x0000001f1b0872a5 */ /* 0x008fe4000f8e00ff */
[----:B------:R-:W-:Y:S02]  /*3f30*/  ULEA UR21, UR45, UR21, 0x18 ;  /* 0x000000152d157291 */ /* 0x000fe4000f8ec0ff */
[----:B------:R-:W-:Y:S02]  /*3f40*/  UPLOP3.LUT UP3, UPT, UPT, UPT, UPT, 0x40, 0x4 ;  /* 0x000000000004789c */ /* 0x000fe40003f6e870 */
[----:B------:R-:W-:Y:S01]  /*3f50*/  UIADD3 UR33, UPT, UPT, UR21, 0x58, URZ ;  /* 0x0000005815217890 */ /* 0x000fe2000fffe0ff */
[----:B------:R-:W-:Y:S01]  /*3f60*/  UMOV UR6, UR7 ;  /* 0x0000000700067c82 */ /* 0x000fe20008000000 */
[----:B------:R-:W-:Y:S01]  /*3f70*/  UMOV UR34, UR9 ;  /* 0x0000000900227c82 */ /* 0x000fe20008000000 */
[----:B------:R-:W-:Y:S02]  /*3f80*/  UISETP.GE.AND UP0, UPT, UR42, 0x1, UPT ;  /* 0x000000012a00788c */ /* 0x000fe4000bf06270 */
[----:B------:R-:W-:Y:S01]  /*3f90*/  UISETP.NE.AND UP4, UPT, UR42, 0x1, UPT ;  /* 0x000000012a00788c */ /* 0x000fe2000bf85270 */
[----:B------:R-:W1:Y:S01]  /*3fa0*/  LDCU.64 UR22, c[0x0][0xb28] ;  /* 0x00016500ff1677ac */ /* 0x000e620008000a00 */
[----:B------:R-:W-:-:S02]  /*3fb0*/  UISETP.NE.AND UP6, UPT, UR15, 0x1, UPT ;  /* 0x000000010f00788c */ /* 0x000fc4000bfc5270 */
[----:B------:R-:W-:Y:S02]  /*3fc0*/  UISETP.NE.AND UP5, UPT, UR30, 0x1, UPT ;  /* 0x000000011e00788c */ /* 0x000fe4000bfa5270 */
[----:B------:R-:W-:Y:S02]  /*3fd0*/  UIADD3 UR17, UPT, UPT, UR21, 0x50, URZ ;  /* 0x0000005015117890 */ /* 0x000fe4000fffe0ff */
[----:B------:R-:W-:Y:S02]  /*3fe0*/  UPRMT UR33, UR45, 0x654, UR33 ;  /* 0x000006542d217896 */ /* 0x000fe40008000021 */
[----:B------:R-:W-:Y:S02]  /*3ff0*/  USHF.R.U32.HI UR35, URZ, UR29, UR6 ;  /* 0x0000001dff237299 */ /* 0x000fe40008011606 */
[----:B--2---:R-:W-:Y:S02]  /*4000*/  USHF.R.U32.HI UR34, URZ, UR38, UR34 ;  /* 0x00000026ff227299 */ /* 0x004fe40008011622 */
[----:B------:R-:W-:-:S11]  /*4010*/  UISETP.NE.AND UP2, UPT, UR4, 0x1, UPT ;  /* 0x000000010400788c */ /* 0x000fd6000bf45270 */
.L_x_84:
[C---:B------:R-:W-:Y:S02]  /*4020*/  LEA R12, R14.reuse, UR21, 0x3 ;  /* 0x000000150e0c7c11 */ /* 0x040fe4000f8e18ff */
[----:B------:R-:W-:Y:S02]  /*4030*/  SHF.L.U32 R9, R13, 0x1f, RZ ;  /* 0x0000001f0d097819 */ /* 0x000fe400000006ff */
[----:B------:R-:W-:Y:S02]  /*4040*/  LEA R10, R14, UR21, 0x4 ;  /* 0x000000150e0a7c11 */ /* 0x000fe4000f8e20ff */
[----:B--2---:R-:W2:Y:S02]  /*4050*/  SYNCS.PHASECHK.TRANS64.TRYWAIT P0, [R12+URZ+0x80], R9 ;  /* 0x000080090c0075a7 */ /* 0x004ea400080011ff */
[----:B--2---:R-:W-:Y:S05]  /*4060*/  @!P0 BRA `(.L_x_76) ;  /* 0x0000005000248947 */ /* 0x004fea0003800000 */
.L_x_142:
[----:B--2---:R-:W2:Y:S01]  /*4070*/  LDS.128 R8, [R10+0x110] ;  /* 0x000110000a087984 */ /* 0x004ea20000000c00 */
[----:B------:R-:W-:Y:S01]  /*4080*/  UISETP.GE.AND UP0, UPT, UR42, 0x1, UPT ;  /* 0x000000012a00788c */ /* 0x000fe2000bf06270 */
[----:B------:R-:W-:Y:S01]  /*4090*/  @!PT LDS RZ, [RZ] ;  /* 0x00000000fffff984 */ /* 0x000fe20000000800 */
[----:B------:R-:W-:Y:S01]  /*40a0*/  @!PT LDS RZ, [RZ] ;  /* 0x00000000fffff984 */ /* 0x000fe20000000800 */
[----:B------:R-:W-:Y:S01]  /*40b0*/  @!PT LDS RZ, [RZ] ;  /* 0x00000000fffff984 */ /* 0x000fe20000000800 */
[----:B------:R-:W-:Y:S01]  /*40c0*/  @!PT LDS RZ, [RZ] ;  /* 0x00000000fffff984 */ /* 0x000fe20000000800 */
[----:B------:R3:W-:Y:S06]  /*40d0*/  MEMBAR.ALL.CTA ;  /* 0x0000000000007992 */ /* 0x0007ec0000008000 */
[----:B---3--:R-:W3:Y:S01]  /*40e0*/  FENCE.VIEW.ASYNC.S ;  /* 0x00000000000073c6 */ /* 0x008ee20000000000 */
[----:B--2---:R-:W-:Y:S11]  /*40f0*/  LOP3.LUT P0, RZ, R10, 0x1, RZ, 0xc0, !PT ;  /* 0x000000010aff7812 */ /* 0x004ff6000780c0ff */
[----:B------:R-:W-:Y:S02]  /*4100*/  @!UPT UIADD3 URZ, UPT, UPT, URZ, URZ, URZ ;  /* 0x000000fffffff290 */ /* 0x000fe4000fffe0ff */
[----:B---3--:R-:W-:Y:S01]  /*4110*/  VOTEU.ANY UP1, P0 ;  /* 0x0000000000ff7886 */ /* 0x008fe20000020100 */
[----:B------:R-:W-:Y:S11]  /*4120*/  PLOP3.LUT P0, PT, PT, PT, UP1, 0x80, 0x8 ;  /* 0x000000000008781c */ /* 0x000ff60003f0f018 */
[----:B------:R-:W-:Y:S02]  /*4130*/  @!UPT UIADD3 URZ, UPT, UPT, URZ, URZ, URZ ;  /* 0x000000fffffff290 */ /* 0x000fe4000fffe0ff */
[----:B------:R-:W-:Y:S02]  /*4140*/  @P0 SHF.R.U32.HI R0, RZ, 0x10, R9 ;  /* 0x00000010ff000819 */ /* 0x000fe40000011609 */
[----:B------:R-:W-:Y:S02]  /*4150*/  @P0 MOV R6, R8 ;  /* 0x0000000800060202 */ /* 0x000fe40000000f00 */
[----:B------:R-:W-:Y:S01]  /*4160*/  @P0 R2UR UR4, R0 ;  /* 0x00000000000402ca */ /* 0x000fe200000e0000 */
[----:B------:R-:W-:Y:S01]  /*4170*/  VIADD R0, R12, 0x90 ;  /* 0x000000900c007836 */ /* 0x000fe20000000000 */
[----:B------:R-:W-:Y:S02]  /*4180*/  @P0 LOP3.LUT R8, R9, 0xffff, RZ, 0xc0, !PT ;  /* 0x0000ffff09080812 */ /* 0x000fe400078ec0ff */
[----:B------:R-:W-:Y:S02]  /*4190*/  @P0 R2UR UR6, R6 ;  /* 0x00000000060602ca */ /* 0x000fe400000e0000 */
[----:B------:R-:W-:Y:S02]  /*41a0*/  PRMT R0, RZ, 0x654, R0 ;  /* 0x00000654ff007816 */ /* 0x000fe40000000000 */
[----:B------:R-:W-:Y:S02]  /*41b0*/  @P0 R2UR UR5, R8 ;  /* 0x00000000080502ca */ /* 0x000fe400000e0000 */
[----:B------:R2:W-:Y:S03]  /*41c0*/  SYNCS.ARRIVE.TRANS64.RED.A1T0 RZ, [R0+URZ], RZ ;  /* 0x000000ff00ff79a7 */ /* 0x0005e600081004ff */
[----:B------:R-:W-:Y:S04]  /*41d0*/  @UP1 UMOV UR26, UR4 ;  /* 0x00000004001a1c82 */ /* 0x000fe80008000000 */
[----:B------:R-:W-:Y:S04]  /*41e0*/  @UP1 UMOV UR14, UR6 ;  /* 0x00000006000e1c82 */ /* 0x000fe80008000000 */
[----:B------:R-:W-:Y:S01]  /*41f0*/  @UP1 UMOV UR13, UR5 ;  /* 0x00000005000d1c82 */ /* 0x000fe20008000000 */
[----:B------:R-:W-:Y:S05]  /*4200*/  BRA.U !UP0, `(.L_x_77) ;  /* 0x0000000108a47547 */ /* 0x000fea000b800000 */
[----:B------:R-:W-:Y:S02]  /*4210*/  UIMAD.WIDE.U32 UR8, UR13, UR31, URZ ;  /* 0x0000001f0d0872a5 */ /* 0x000fe4000f8e00ff */
[----:B------:R-:W-:Y:S02]  /*4220*/  UIMAD.WIDE.U32 UR10, UR14, UR28, URZ ;  /* 0x0000001c0e0a72a5 */ /* 0x000fe4000f8e00ff */
[----:B------:R-:W-:Y:S02]  /*4230*/  USEL UR4, UR27, UR34, !UP5 ;  /* 0x000000221b047287 */ /* 0x000fe4000e800000 */
[----:B------:R-:W-:Y:S02]  /*4240*/  USEL UR7, UR32, UR35, !UP6 ;  /* 0x0000002320077287 */ /* 0x000fe4000f000000 */
[----:B-1----:R-:W-:Y:S02]  /*4250*/  UIMAD.WIDE.U32 UR18, UR4, UR22, URZ ;  /* 0x00000016041272a5 */ /* 0x002fe4000f8e00ff */
[----:B------:R-:W-:Y:S01]  /*4260*/  UIMAD.WIDE.U32 UR24, UR7, UR22, URZ ;  /* 0x00000016071872a5 */ /* 0x000fe2000f8e00ff */
[----:B------:R-:W-:Y:S02]  /*4270*/  UMOV UR5, UR9 ;  /* 0x0000000900057c82 */ /* 0x000fe40008000000 */
[----:B------:R-:W-:Y:S03]  /*4280*/  USHF.R.U32.HI UR6, URZ, UR38, UR5 ;  /* 0x00000026ff067299 */ /* 0x000fe60008011605 */
[----:B------:R-:W-:Y:S01]  /*4290*/  UMOV UR5, UR11 ;  /* 0x0000000b00057c82 */ /* 0x000fe20008000000 */
[----:B------:R-:W-:Y:S02]  /*42a0*/  USEL UR6, UR13, UR6, !UP5 ;  /* 0x000000060d067287 */ /* 0x000fe4000e800000 */
[----:B------:R-:W-:Y:S02]  /*42b0*/  USHF.R.U32.HI UR8, URZ, UR29, UR5 ;  /* 0x0000001dff087299 */ /* 0x000fe40008011605 */
[----:B------:R-:W-:Y:S01]  /*42c0*/  UIMAD.WIDE.U32 UR10, UR6, UR22, URZ ;  /* 0x00000016060a72a5 */ /* 0x000fe2000f8e00ff */
[----:B------:R-:W-:Y:S02]  /*42d0*/  UMOV UR5, UR19 ;  /* 0x0000001300057c82 */ /* 0x000fe40008000000 */
[----:B------:R-:W-:Y:S03]  /*42e0*/  @UP4 USHF.R.U32.HI UR4, URZ, UR23, UR5 ;  /* 0x00000017ff044299 */ /* 0x000fe60008011605 */
[----:B------:R-:W-:Y:S01]  /*42f0*/  UMOV UR5, UR25 ;  /* 0x0000001900057c82 */ /* 0x000fe20008000000 */
[----:B------:R-:W-:Y:S02]  /*4300*/  UIMAD UR4, UR42, UR4, URZ ;  /* 0x000000042a0472a4 */ /* 0x000fe4000f8e02ff */
[----:B------:R-:W-:Y:S02]  /*4310*/  @UP4 USHF.R.U32.HI UR7, URZ, UR23, UR5 ;  /* 0x00000017ff074299 */ /* 0x000fe40008011605 */
[----:B------:R-:W-:Y:S02]  /*4320*/  USEL UR5, UR14, UR8, !UP6 ;  /* 0x000000080e057287 */ /* 0x000fe4000f000000 */
[----:B------:R-:W-:Y:S02]  /*4330*/  UIMAD UR8, UR42, UR7, URZ ;  /* 0x000000072a0872a4 */ /* 0x000fe4000f8e02ff */
[----:B------:R-:W-:Y:S03]  /*4340*/  UISETP.GE.AND UP0, UPT, UR6, UR4, UPT ;  /* 0x000000040600728c */ /* 0x000fe6000bf06270 */
[----:B------:R-:W-:Y:S01]  /*4350*/  UMOV UR4, UR11 ;  /* 0x0000000b00047c82 */ /* 0x000fe20008000000 */
[----:B------:R-:W-:Y:S02]  /*4360*/  UISETP.GE.OR UP0, UPT, UR5, UR8, UP0 ;  /* 0x000000080500728c */ /* 0x000fe40008706670 */
[----:B------:R-:W-:Y:S02]  /*4370*/  USHF.R.U32.HI UR4, URZ, UR23, UR4 ;  /* 0x00000017ff047299 */ /* 0x000fe40008011604 */
[----:B------:R-:W-:Y:S02]  /*4380*/  UIMAD.WIDE.U32 UR8, UR5, UR22, URZ ;  /* 0x00000016050872a5 */ /* 0x000fe4000f8e00ff */
[----:B------:R-:W-:Y:S04]  /*4390*/  USEL UR10, UR6, UR4, !UP4 ;  /* 0x00000004060a7287 */ /* 0x000fe8000e000000 */
[----:B------:R-:W-:Y:S01]  /*43a0*/  UIADD3 UR11, UPT, UPT, -UR10, URZ, URZ ;  /* 0x000000ff0a0b7290 */ /* 0x000fe2000fffe1ff */
[----:B------:R-:W-:Y:S02]  /*43b0*/  @!UP0 UMOV UR4, UR9 ;  /* 0x0000000900048c82 */ /* 0x000fe40008000000 */
[----:B------:R-:W-:Y:S02]  /*43c0*/  @!UP0 USHF.R.U32.HI UR4, URZ, UR23, UR4 ;  /* 0x00000017ff048299 */ /* 0x000fe40008011604 */
[----:B------:R-:W-:Y:S02]  /*43d0*/  UIMAD UR8, UR42, UR11, UR6 ;  /* 0x0000000b2a0872a4 */ /* 0x000fe4000f8e0206 */
[----:B------:R-:W-:Y:S04]  /*43e0*/  @!UP0 USEL UR4, UR5, UR4, !UP4 ;  /* 0x0000000405048287 */ /* 0x000fe8000e000000 */
[----:B------:R-:W-:Y:S02]  /*43f0*/  @!UP0 UIMAD UR8, UR7, UR8, UR4 ;  /* 0x00000008070882a4 */ /* 0x000fe4000f8e0204 */
[----:B------:R-:W-:Y:S02]  /*4400*/  @!UP0 UIADD3 UR9, UPT, UPT, UR10, -UR4, URZ ;  /* 0x800000040a098290 */ /* 0x000fe4000fffe0ff */
[----:B------:R-:W-:Y:S02]  /*4410*/  UIADD3 UR4, UPT, UPT, -UR5, URZ, URZ ;  /* 0x000000ff05047290 */ /* 0x000fe4000fffe1ff */
[----:B------:R-:W-:Y:S02]  /*4420*/  UIADD3 UR7, UPT, UPT, -UR6, URZ, URZ ;  /* 0x000000ff06077290 */ /* 0x000fe4000fffe1ff */
[----:B------:R-:W-:Y:S02]  /*4430*/  @!UP0 UIMAD UR6, UR9, UR42, UR5 ;  /* 0x0000002a090682a4 */ /* 0x000fe4000f8e0205 */
[----:B------:R-:W-:Y:S02]  /*4440*/  UIMAD UR14, UR15, UR4, UR14 ;  /* 0x000000040f0e72a4 */ /* 0x000fe4000f8e020e */
[----:B------:R-:W-:Y:S01]  /*4450*/  UIMAD UR13, UR30, UR7, UR13 ;  /* 0x000000071e0d72a4 */ /* 0x000fe2000f8e020d */
[----:B------:R-:W-:Y:S02]  /*4460*/  @!UP0 UMOV UR5, UR8 ;  /* 0x0000000800058c82 */ /* 0x000fe40008000000 */
[----:B------:R-:W-:Y:S02]  /*4470*/  UIMAD UR14, UR5, UR15, UR14 ;  /* 0x0000000f050e72a4 */ /* 0x000fe4000f8e020e */
[----:B------:R-:W-:Y:S11]  /*4480*/  UIMAD UR13, UR6, UR30, UR13 ;  /* 0x0000001e060d72a4 */ /* 0x000ff6000f8e020d */
[----:B------:R-:W-:Y:S01]  /*4490*/  @!UPT UIADD3 URZ, UPT, UPT, URZ, URZ, URZ ;  /* 0x000000fffffff290 */ /* 0x000fe2000fffe0ff */
.L_x_77:
[----:B------:R-:W3:Y:S01]  /*44a0*/  @!UP2 LDCU.128 UR8, c[0x0][0xb10] ;  /* 0x00016200ff08a7ac */ /* 0x000ee20008000c00 */
[C---:B----4-:R-:W-:Y:S02]  /*44b0*/  ISETP.NE.U32.AND P1, PT, R4.reuse, RZ, PT ;  /* 0x000000ff0400720c */ /* 0x050fe40003f25070 */
[----:B------:R-:W-:Y:S02]  /*44c0*/  ISETP.NE.U32.AND P0, PT, R4, RZ, PT ;  /* 0x000000ff0400720c */ /* 0x000fe40003f05070 */
[C---:B------:R-:W-:Y:S02]  /*44d0*/  ISETP.NE.AND.EX P1, PT, R5.reuse, RZ, PT, P1 ;  /* 0x000000ff0500720c */ /* 0x040fe40003f25310 */
[----:B------:R-:W-:Y:S01]  /*44e0*/  ISETP.NE.AND.EX P0, PT, R5, RZ, PT, P0 ;  /* 0x000000ff0500720c */ /* 0x000fe20003f05300 */
[----:B------:R-:W4:Y:S01]  /*44f0*/  @!UP2 LDCU UR5, c[0x0][0xb0c] ;  /* 0x00016180ff05a7ac */ /* 0x000f220008000800 */
[----:B------:R-:W-:Y:S01]  /*4500*/  SHF.L.U32 R9, R15, 0x1f, RZ ;  /* 0x0000001f0f097819 */ /* 0x000fe200000006ff */
[----:B------:R-:W-:Y:S02]  /*4510*/  USHF.L.U32 UR19, UR16, 0x7, URZ ;  /* 0x0000000710137899 */ /* 0x000fe400080006ff */
[----:B------:R-:W-:Y:S02]  /*4520*/  USHF.L.U32 UR18, UR20, 0x7, URZ ;  /* 0x0000000714127899 */ /* 0x000fe400080006ff */
[----:B---3--:R-:W-:Y:S07]  /*4530*/  UIMAD.WIDE.U32 UR6, UR14, UR8, URZ ;  /* 0x000000080e0672a5 */ /* 0x008fee000f8e00ff */
[----:B------:R-:W-:Y:S01]  /*4540*/  @!UP2 UMOV UR4, UR7 ;  /* 0x000000070004ac82 */ /* 0x000fe20008000000 */
[----:B----4-:R-:W-:Y:S02]  /*4550*/  @!UP2 UISETP.NE.AND UP0, UPT, UR5, 0x1, UPT ;  /* 0x000000010500a88c */ /* 0x010fe4000bf05270 */
[----:B------:R-:W-:Y:S02]  /*4560*/  @!UP2 USHF.R.U32.HI UR4, URZ, UR9, UR4 ;  /* 0x00000009ff04a299 */ /* 0x000fe40008011604 */
[----:B------:R-:W-:Y:S02]  /*4570*/  UIMAD.WIDE.U32 UR6, UR13, UR11, URZ ;  /* 0x0000000b0d0672a5 */ /* 0x000fe4000f8e00ff */
[----:B------:R-:W-:Y:S02]  /*4580*/  @!UP2 USEL UR8, UR14, UR4, !UP0 ;  /* 0x000000040e08a287 */ /* 0x000fe4000c000000 */
[----:B------:R-:W-:Y:S03]  /*4590*/  @!UP2 UISETP.NE.AND UP0, UPT, UR10, 0x1, UPT ;  /* 0x000000010a00a88c */ /* 0x000fe6000bf05270 */
[----:B------:R-:W-:Y:S02]  /*45a0*/  @!UP2 UMOV UR6, UR7 ;  /* 0x000000070006ac82 */ /* 0x000fe40008000000 */
[----:B------:R-:W3:Y:S02]  /*45b0*/  @!UP2 LDCU UR4, c[0x0][0xb20] ;  /* 0x00016400ff04a7ac */ /* 0x000ee40008000800 */
[----:B---3--:R-:W-:Y:S04]  /*45c0*/  @!UP2 USHF.R.U32.HI UR6, URZ, UR4, UR6 ;  /* 0x00000004ff06a299 */ /* 0x008fe80008011606 */
[----:B------:R-:W-:Y:S04]  /*45d0*/  @!UP2 USEL UR6, UR13, UR6, !UP0 ;  /* 0x000000060d06a287 */ /* 0x000fe8000c000000 */
[----:B------:R-:W-:Y:S02]  /*45e0*/  @!UP2 UIADD3 UR4, UPT, UPT, -UR8, UR6, URZ ;  /* 0x000000060804a290 */ /* 0x000fe4000fffe1ff */
[----:B------:R-:W-:Y:S02]  /*45f0*/  @!UP2 UIADD3 UR6, UPT, UPT, UR8, -UR6, URZ ;  /* 0x800000060806a290 */ /* 0x000fe4000fffe0ff */
[----:B------:R-:W-:Y:S02]  /*4600*/  @!UP2 UIMAD UR14, UR4, UR5, UR14 ;  /* 0x00000005040ea2a4 */ /* 0x000fe4000f8e020e */
[----:B------:R-:W-:Y:S01]  /*4610*/  @!UP2 UIMAD UR13, UR6, UR10, UR13 ;  /* 0x0000000a060da2a4 */ /* 0x000fe2000f8e020d */
[----:B------:R-:W-:Y:S11]  /*4620*/  BRA.U UP3, `(.L_x_78) ;  /* 0x0000000103107547 */ /* 0x000ff6000b800000 */
[----:B--2---:R-:W-:Y:S04]  /*4630*/  MOV R0, UR37 ;  /* 0x0000002500007c02 */ /* 0x004fe80008000f00 */
[----:B------:R-:W-:Y:S04]  /*4640*/  SHF.L.U32 R11, R0, 0x1f, RZ ;  /* 0x0000001f000b7819 */ /* 0x000fe800000006ff */
[----:B------:R-:W2:Y:S02]  /*4650*/  SYNCS.PHASECHK.TRANS64.TRYWAIT P2, [UR21+0x78], R11 ;  /* 0x0000780bff0075a7 */ /* 0x000ea40008041115 */
[----:B--2---:R-:W-:Y:S05]  /*4660*/  @!P2 BRA `(.L_x_79) ;  /* 0x0000004800b8a947 */ /* 0x004fea0003800000 */
.L_x_78:
[----:B------:R-:W-:Y:S05]  /*4670*/  @!P1 BRA `(.L_x_80) ;  /* 0x0000000000309947 */ /* 0x000fea0003800000 */
[----:B------:R-:W-:Y:S01]  /*4680*/  ISETP.NE.U32.AND P1, PT, R2, RZ, PT ;  /* 0x000000ff0200720c */ /* 0x000fe20003f25070 */
[----:B------:R-:W3:Y:S01]  /*4690*/  LDCU.64 UR4, c[0x0][0x358] ;  /* 0x00006b00ff0477ac */ /* 0x000ee20008000a00 */
[----:B------:R-:W-:Y:S02]  /*46a0*/  IMAD.MOV.U32 R145, RZ, RZ, 0x1 ;  /* 0x00000001ff917424 */ /* 0x000fe400078e00ff */
[----:B------:R-:W-:Y:S11]  /*46b0*/  ISETP.NE.AND.EX P1, PT, R3, RZ, PT, P1 ;  /* 0x000000ff0300720c */ /* 0x000ff60003f25310 */
[----:B------:R-:W-:Y:S02]  /*46c0*/  @!UPT UIADD3 URZ, UPT, UPT, URZ, URZ, URZ ;  /* 0x000000fffffff290 */ /* 0x000fe4000fffe0ff */
[----:B--2---:R-:W2:Y:S01]  /*46d0*/  @P1 LDC.64 R10, c[0x0][0x888] ;  /* 0x00022200ff0a1b82 */ /* 0x004ea20000000a00 */
[----:B------:R-:W-:Y:S04]  /*46e0*/  @P1 IMAD R0, R4, UR36, RZ ;  /* 0x0000002404001c24 */ /* 0x000fe8000f8e02ff */
[----:B--2---:R-:W-:Y:S04]  /*46f0*/  @P1 IMAD.WIDE R10, R0, 0x4, R10 ;  /* 0x00000004000a1825 */ /* 0x004fe800078e020a */
[----:B------:R-:W-:Y:S01]  /*4700*/  HFMA2 R0, -RZ, RZ, 0, 5.9604644775390625e-08 ;  /* 0x00000001ff007431 */ /* 0x000fe200000001ff */
[----:B---3-5:R3:W5:Y:S04]  /*4710*/  @P1 LDG.E R72, desc[UR4][R10.64] ;  /* 0x000000040a481981 */ /* 0x028768000c1e1900 */
[----:B------:R-:W-:Y:S01]  /*4720*/  @!P1 PRMT R145, R0, 0x7610, R145 ;  /* 0x0000761000919816 */ /* 0x000fe20000000091 */
[----:B---3--:R-:W4:Y:S06]  /*4730*/  @!P1 LDC R72, c[0x0][0x880] ;  /* 0x00022000ff489b82 */ /* 0x008f2c0000000800 */
.L_x_80:
[----:B----45:R-:W-:Y:S01]  /*4740*/  @!P0 ISETP.EQ.AND P1, PT, R72, RZ, PT ;  /* 0x000000ff4800820c */ /* 0x030fe20003f22270 */
[----:B------:R-:W-:Y:S01]  /*4750*/  @!UPT UIADD3 URZ, UPT, UPT, URZ, URZ, URZ ;  /* 0x000000fffffff290 */ /* 0x000fe2000fffe0ff */
[----:B------:R-:W-:Y:S11]  /*4760*/  @!P0 BRA `(.L_x_81) ;  /* 0x0000000000188947 */ /* 0x000ff60003800000 */
[----:B------:R-:W-:Y:S02]  /*4770*/  LOP3.LUT P0, RZ, R145, 0xff, RZ, 0xc0, !PT ;  /* 0x000000ff91ff7812 */ /* 0x000fe4000780c0ff */
[----:B------:R-:W-:Y:S04]  /*4780*/  ISETP.NE.U32.AND P1, PT, R2, RZ, PT ;  /* 0x000000ff0200720c */ /* 0x000fe80003f25070 */
[----:B------:R-:W-:Y:S04]  /*4790*/  ISETP.NE.AND.EX P1, PT, R3, RZ, PT, P1 ;  /* 0x000000ff0300720c */ /* 0x000fe80003f25310 */
[----:B------:R-:W-:Y:S03]  /*47a0*/  PLOP3.LUT P1, PT, P1, PT, PT, 0x8, 0x80 ;  /* 0x000000000080781c */ /* 0x000fe60000f2e170 */
[----:B------:R-:W-:Y:S11]  /*47b0*/  @P0 ISETP.EQ.AND P1, PT, R72, RZ, PT ;  /* 0x000000ff4800020c */ /* 0x000ff60003f22270 */
[----:B------:R-:W-:Y:S02]  /*47c0*/  @!UPT UIADD3 URZ, UPT, UPT, URZ, URZ, URZ ;  /* 0x000000fffffff290 */ /* 0x000fe4000fffe0ff */
.L_x_81:
[----:B------:R-:W3:Y:S01]  /*47d0*/  SYNCS.PHASECHK.TRANS64.TRYWAIT P2, [UR21+0x60], R9 ;  /* 0x00006009ff0075a7 */ /* 0x000ee20008041115 */
[----:B------:R-:W-:Y:S04]  /*47e0*/  ELECT P0, URZ, PT ;  /* 0x0000000000ff782f */ /* 0x000fe80003800000 */
[----:B------:R-:W-:Y:S11]  /*47f0*/  PLOP3.LUT P1, PT, P1, P0, PT, 0xf2, 0x2f ;  /* 0x00000000002f781c */ /* 0x000ff60000f21e72 */
[----:B------:R-:W-:Y:S02]  /*4800*/  @!UPT UIADD3 URZ, UPT, UPT, URZ, URZ, URZ ;  /* 0x000000fffffff290 */ /* 0x000fe4000fffe0ff */
[----:B------:R-:W-:Y:S05]  /*4810*/  @!P1 IADD3 R8, P0, PT, R16, 0x580, RZ ;  /* 0x0000058010089810 */ /* 0x000fea0007f1e0ff */
[----:B------:R-:W-:Y:S01]  /*4820*/  @!P1 IMAD.X R6, RZ, RZ, R17, P0 ;  /* 0x000000ffff069224 */ /* 0x000fe200000e0611 */
[----:B---3--:R-:W-:Y:S07]  /*4830*/  @!P2 BRA `(.L_x_82) ;  /* 0x00000048005ca947 */ /* 0x008fee0003800000 */
.L_x_145:
[----:B------:R-:W-:Y:S01]  /*4840*/  @!P1 R2UR UR5, R8 ;  /* 0x00000000080592ca */ /* 0x000fe200000e0000 */
[----:B------:R-:W-:Y:S01]  /*4850*/  VOTEU.ALL UP0, P1 ;  /* 0x0000000000ff7886 */ /* 0x000fe20000800000 */
[----:B------:R-:W-:Y:S01]  /*4860*/  @!P1 R2UR UR4, R6 ;  /* 0x00000000060492ca */ /* 0x000fe200000e0000 */
[----:B--2---:R-:W-:Y:S01]  /*4870*/  @!P1 IMAD.MOV.U32 R0, RZ, RZ, 0x2000 ;  /* 0x00002000ff009424 */ /* 0x004fe200078e00ff */
[----:B------:R-:W-:Y:S01]  /*4880*/  UMOV UR8, 0x0 ;  /* 0x0000000000087882 */ /* 0x000fe20000000000 */
[----:B------:R-:W-:Y:S01]  /*4890*/  UMOV UR9, 0x10000000 ;  /* 0x1000000000097882 */ /* 0x000fe20000000000 */
[----:B------:R-:W-:Y:S01]  /*48a0*/  @!UP0 UIADD3 UR16, UPT, UPT, UR21, 0x200, URZ ;  /* 0x0000020015108890 */ /* 0x000fe2000fffe0ff */
[----:B------:R-:W-:Y:S01]  /*48b0*/  VIADD R14, R14, 0x1 ;  /* 0x000000010e0e7836 */ /* 0x000fe20000000000 */
[----:B------:R-:W-:Y:S01]  /*48c0*/  VOTEU.ALL UP0, P1 ;  /* 0x0000000000ff7886 */ /* 0x000fe20000800000 */
[----:B------:R-:W-:Y:S01]  /*48d0*/  UMOV UR20, UR36 ;  /* 0x0000002400147c82 */ /* 0x000fe20008000000 */
[----:B------:R-:W-:Y:S03]  /*48e0*/  UPRMT UR6, UR45, 0x654, UR17 ;  /* 0x000006542d067896 */ /* 0x000fe60008000011 */
[----:B------:R-:W-:Y:S02]  /*48f0*/  IMAD.U32 R10, RZ, RZ, UR5 ;  /* 0x00000005ff0a7e24 */ /* 0x000fe4000f8e00ff */
[----:B------:R-:W-:Y:S03]  /*4900*/  IMAD.U32 R11, RZ, RZ, UR4 ;  /* 0x00000004ff0b7e24 */ /* 0x000fe6000f8e00ff */
[----:B------:R-:W-:Y:S02]  /*4910*/  @!P1 R2UR UR4, R10 ;  /* 0x000000000a0492ca */ /* 0x000fe400000e0000 */
[----:B------:R-:W-:Y:S11]  /*4920*/  @!P1 R2UR UR5, R11 ;  /* 0x000000000b0592ca */ /* 0x000ff600000e0000 */
[----:B------:R-:W-:Y:S02]  /*4930*/  @!UPT UIADD3 URZ, UPT, UPT, URZ, URZ, URZ ;  /* 0x000000fffffff290 */ /* 0x000fe4000fffe0ff */
[----:B------:R2:W-:Y:S01]  /*4940*/  @!UP0 UTMALDG.3D [UR16], [UR4], desc[UR8] ;  /* 0x00000810040085b4 */ /* 0x0005e20008011000 */
[----:B------:R2:W-:Y:S01]  /*4950*/  @!P1 SYNCS.ARRIVE.TRANS64.RED.A0TR RZ, [UR21+0x50], R0 ;  /* 0x00005000ffff99a7 */ /* 0x0005e20008300415 */
[----:B------:R-:W-:Y:S01]  /*4960*/  SYNCS.ARRIVE.TRANS64.RED.A1T0 RZ, [UR6], RZ ;  /* 0x000000ffffff79a7 */ /* 0x000fe20008100406 */
[----:B------:R-:W3:Y:S02]  /*4970*/  SYNCS.PHASECHK.TRANS64.TRYWAIT P0, [UR21+0x68], R9 ;  /* 0x00006809ff0075a7 */ /* 0x000ee40008001115 */
[----:B--23--:R-:W-:Y:S05]  /*4980*/  @!P0 BRA `(.L_x_83) ;  /* 0x0000004800208947 */ /* 0x00cfea0003800000 */
.L_x_147:
[----:B------:R-:W-:Y:S01]  /*4990*/  @!P1 IADD3 R6, P0, PT, R16, 0x580, RZ ;  /* 0x0000058010069810 */ /* 0x000fe20007f1e0ff */
[----:B------:R-:W-:Y:S01]  /*49a0*/  VOTEU.ALL UP0, P1 ;  /* 0x0000000000ff7886 */ /* 0x000fe20000800000 */
[----:B------:R-:W-:Y:S01]  /*49b0*/  UMOV UR6, 0x0 ;  /* 0x0000000000067882 */ /* 0x000fe20000000000 */
[----:B------:R-:W-:Y:S01]  /*49c0*/  UMOV UR7, 0x10000000 ;  /* 0x1000000000077882 */ /* 0x000fe20000000000 */
[----:B------:R-:W-:Y:S01]  /*49d0*/  @!P1 R2UR UR5, R6 ;  /* 0x00000000060592ca */ /* 0x000fe200000e0000 */
[----:B--2---:R-:W-:Y:S01]  /*49e0*/  @!P1 IMAD.X R0, RZ, RZ, R17, P0 ;  /* 0x000000ffff009224 */ /* 0x004fe200000e0611 */
[----:B------:R-:W-:Y:S01]  /*49f0*/  @!UP0 UIADD3 UR10, UPT, UPT, UR18, 0x40, URZ ;  /* 0x00000040120a8890 */ /* 0x000fe2000fffe0ff */
[----:B------:R-:W-:Y:S01]  /*4a00*/  R2UR UR16, R147 ;  /* 0x00000000931072ca */ /* 0x000fe200000e0000 */
[----:B------:R-:W-:Y:S01]  /*4a10*/  @!UP0 UIADD3 UR8, UPT, UPT, UR21, 0x2200, URZ ;  /* 0x0000220015088890 */ /* 0x000fe2000fffe0ff */
[----:B------:R-:W-:Y:S01]  /*4a20*/  ISETP.NE.AND P0, PT, R14, 0x2, PT ;  /* 0x000000020e00780c */ /* 0x000fe20003f05270 */
[----:B------:R-:W-:Y:S01]  /*4a30*/  @!UP0 UIADD3 UR9, UPT, UPT, UR21, 0x58, URZ ;  /* 0x0000005815098890 */ /* 0x000fe2000fffe0ff */
[----:B------:R-:W-:Y:S01]  /*4a40*/  @!P1 R2UR UR4, R0 ;  /* 0x00000000000492ca */ /* 0x000fe200000e0000 */
[----:B------:R-:W-:Y:S01]  /*4a50*/  VOTEU.ALL UP0, P1 ;  /* 0x0000000000ff7886 */ /* 0x000fe20000800000 */
[----:B------:R-:W-:Y:S01]  /*4a60*/  UMOV UR11, UR19 ;  /* 0x00000013000b7c82 */ /* 0x000fe20008000000 */
[----:B------:R-:W-:Y:S01]  /*4a70*/  UMOV UR12, UR36 ;  /* 0x00000024000c7c82 */ /* 0x000fe20008000000 */
[----:B------:R-:W-:Y:S01]  /*4a80*/  SEL R0, RZ, 0x1, P0 ;  /* 0x00000001ff007807 */ /* 0x000fe20000000000 */
[----:B------:R-:W-:Y:S01]  /*4a90*/  UIADD3 UR20, UPT, UPT, UR13, UR63, URZ ;  /* 0x0000003f0d147290 */ /* 0x000fe2000fffe0ff */
[----:B------:R-:W-:Y:S01]  /*4aa0*/  IMAD.U32 R8, RZ, RZ, UR5 ;  /* 0x00000005ff087e24 */ /* 0x000fe2000f8e00ff */
[----:B------:R-:W-:Y:S01]  /*4ab0*/  LOP3.LUT R15, R15, 0x1, RZ, 0x3c, !PT ;  /* 0x000000010f0f7812 */ /* 0x000fe200078e3cff */
[----:B------:R-:W-:Y:S01]  /*4ac0*/  UPLOP3.LUT UP3, UPT, UPT, UPT, UPT, 0x80, 0x8 ;  /* 0x000000000008789c */ /* 0x000fe20003f6f070 */
[----:B------:R-:W-:Y:S01]  /*4ad0*/  LOP3.LUT R13, R13, R0, RZ, 0x3c, !PT ;  /* 0x000000000d0d7212 */ /* 0x000fe200078e3cff */
[----:B------:R-:W-:Y:S01]  /*4ae0*/  UIADD3 UR16, UPT, UPT, UR14, UR16, URZ ;  /* 0x000000100e107290 */ /* 0x000fe2000fffe0ff */
[----:B------:R-:W-:Y:S01]  /*4af0*/  SEL R14, R14, RZ, P0 ;  /* 0x000000ff0e0e7207 */ /* 0x000fe20000000000 */
[----:B------:R-:W-:Y:S01]  /*4b00*/  UMOV UR36, UR26 ;  /* 0x0000001a00247c82 */ /* 0x000fe20008000000 */
[----:B------:R-:W-:Y:S01]  /*4b10*/  IMAD.U32 R9, RZ, RZ, UR4 ;  /* 0x00000004ff097e24 */ /* 0x000fe2000f8e00ff */
[----:B------:R-:W-:Y:S04]  /*4b20*/  @!P1 R2UR UR4, R8 ;  /* 0x00000000080492ca */ /* 0x000fe800000e0000 */
[----:B------:R-:W-:Y:S11]  /*4b30*/  @!P1 R2UR UR5, R9 ;  /* 0x00000000090592ca */ /* 0x000ff600000e0000 */
[----:B------:R-:W-:Y:S02]  /*4b40*/  @!UPT UIADD3 URZ, UPT, UPT, URZ, URZ, URZ ;  /* 0x000000fffffff290 */ /* 0x000fe4000fffe0ff */
[----:B------:R2:W-:Y:S01]  /*4b50*/  @!UP0 UTMALDG.3D [UR8], [UR4], desc[UR6] ;  /* 0x00000608040085b4 */ /* 0x0005e20008011000 */
[----:B------:R2:W-:Y:S01]  /*4b60*/  @!P1 SYNCS.ARRIVE.TRANS64.RED.A0TR RZ, [UR21+0x58], R7 ;  /* 0x00005807ffff99a7 */ /* 0x0005e20008300415 */
[----:B------:R-:W-:Y:S01]  /*4b70*/  SYNCS.ARRIVE.TRANS64.RED.A1T0 RZ, [UR33], RZ ;  /* 0x000000ffffff79a7 */ /* 0x000fe20008100421 */
[----:B------:R-:W-:Y:S05]  /*4b80*/  BRA.U UP1, `(.L_x_84) ;  /* 0xfffffff501247547 */ /* 0x000fea000b83ffff */
[----:B------:R-:W-:-:S04]  /*4b90*/  SHF.L.U32 R3, R15, 0x1f, RZ ;  /* 0x0000001f0f037819 */ /* 0x000fc800000006ff */
[----:B------:R-:W3:Y:S02]  /*4ba0*/  SYNCS.PHASECHK.TRANS64.TRYWAIT P0, [UR21+0x60], R3 ;  /* 0x00006003ff0075a7 */ /* 0x000ee40008001115 */
[----:B---3--:R-:W-:Y:S05]  /*4bb0*/  @!P0 BRA `(.L_x_85) ;  /* 0x0000004400ac8947 */ /* 0x008fea0003800000 */
.L_x_149:
[----:B---3--:R-:W-:-:S07]  /*4bc0*/  MOV R0, UR21 ;  /* 0x0000001500007c02 */ /* 0x008fce0008000f00 */
.L_x_86:
[----:B---3--:R-:W-:-:S04]  /*4bd0*/  SHF.L.U32 R3, R15, 0x1f, RZ ;  /* 0x0000001f0f037819 */ /* 0x008fc800000006ff */
[----:B------:R3:W4:Y:S03]  /*4be0*/  SYNCS.PHASECHK.TRANS64.TRYWAIT P0, [R0+URZ+0x68], R3 ;  /* 0x00006803000075a7 */ /* 0x00072600080011ff */
[----:B----4-:R-:W-:Y:S05]  /*4bf0*/  @!P0 NANOSLEEP.SYNCS 0x989680 ;  /* 0x009896800000895d */ /* 0x010fea0003900000 */
[----:B------:R-:W4:Y:S02]  /*4c00*/  @!P0 SYNCS.PHASECHK.TRANS64 P0, [R0+URZ+0x68], R3 ;  /* 0x00006803000085a7 */ /* 0x000f2400080010ff */
[----:B-12-4-:R-:W-:Y:S05]  /*4c10*/  @P0 EXIT ;  /* 0x000000000000094d */ /* 0x016fea0003800000 */
[----:B------:R-:W-:Y:S05]  /*4c20*/  BRA `(.L_x_86) ;  /* 0xfffffffc00e87947 */ /* 0x000fea000383ffff */
.L_x_75:
[----:B------:R-:W-:-:S06]  /*4c30*/  UISETP.GE.AND UP0, UPT, UR17, 0x4, UPT ;  /* 0x000000041100788c */ /* 0x000fcc000bf06270 */
[----:B------:R-:W-:-:S13]  /*4c40*/  PLOP3.LUT P0, PT, PT, PT, UP0, 0x80, 0x8 ;  /* 0x000000000008781c */ /* 0x000fda0003f0f008 */
[----:B------:R-:W-:Y:S05]  /*4c50*/  @!P0 EXIT ;  /* 0x000000000000894d */ /* 0x000fea0003800000 */
[----:B------:R-:W-:Y:S01]  /*4c60*/  BAR.SYNC.DEFER_BLOCKING 0x6, 0xa0 ;  /* 0x0182800000007b1d */ /* 0x000fe20000010000 */
[C---:B------:R-:W-:Y:S01]  /*4c70*/  IMAD.SHL.U32 R3, R158.reuse, 0x40, RZ ;  /* 0x000000409e037824 */ /* 0x040fe200078e00ff */
[C---:B------:R-:W-:Y:S01]  /*4c80*/  R2P PR, R158.reuse, 0x6 ;  /* 0x000000069e007804 */ /* 0x040fe20000000000 */
[C---:B------:R-:W-:Y:S01]  /*4c90*/  IMAD.SHL.U32 R144, R158.reuse, 0x8, RZ ;  /* 0x000000089e907824 */ /* 0x040fe200078e00ff */
[----:B------:R-:W-:Y:S01]  /*4ca0*/  CS2R R152, SRZ ;  /* 0x0000000000987805 */ /* 0x000fe2000001ff00 */
[----:B------:R-:W-:Y:S01]  /*4cb0*/  IMAD.MOV.U32 R155, RZ, RZ, 0x20 ;  /* 0x00000020ff9b7424 */ /* 0x000fe200078e00ff */
[----:B------:R-:W-:Y:S02]  /*4cc0*/  UMOV UR44, 0x400 ;  /* 0x00000400002c7882 */ /* 0x000fe40000000000 */
[----:B------:R-:W1:Y:S01]  /*4cd0*/  LDC.64 R138, c[0x0][0x8b0] ;  /* 0x00022c00ff8a7b82 */ /* 0x000e620000000a00 */
[----:B------:R-:W-:Y:S01]  /*4ce0*/  ULEA UR44, UR45, UR44, 0x18 ;  /* 0x0000002c2d2c7291 */ /* 0x000fe2000f8ec0ff */
[----:B------:R-:W-:Y:S01]  /*4cf0*/  LOP3.LUT R7, R3, 0x180, RZ, 0xc0, !PT ;  /* 0x0000018003077812 */ /* 0x000fe200078ec0ff */
[----:B------:R-:W-:Y:S01]  /*4d00*/  IMAD.U32 R69, R158, 0x10000, RZ ;  /* 0x000100009e457824 */ /* 0x000fe200078e00ff */
[----:B------:R-:W-:Y:S01]  /*4d10*/  SEL R155, R155, 0xffffffe0, !P2 ;  /* 0xffffffe09b9b7807 */ /* 0x000fe20005000000 */
[----:B------:R-:W-:Y:S01]  /*4d20*/  IMAD.MOV.U32 R156, RZ, RZ, 0x10 ;  /* 0x00000010ff9c7424 */ /* 0x000fe200078e00ff */
[----:B------:R-:W-:Y:S01]  /*4d30*/  LOP3.LUT R144, R7, 0x30, R144, 0xf8, !PT ;  /* 0x0000003007907812 */ /* 0x000fe200078ef890 */
[----:B------:R-:W-:Y:S01]  /*4d40*/  UIADD3 UR4, UPT, UPT, UR44, 0x4200, URZ ;  /* 0x000042002c047890 */ /* 0x000fe2000fffe0ff */
[----:B------:R-:W2:Y:S01]  /*4d50*/  LDC.64 R136, c[0x0][0x8a8] ;  /* 0x00022a00ff887b82 */ /* 0x000ea20000000a00 */
[----:B------:R-:W-:Y:S01]  /*4d60*/  LOP3.LUT R69, R69, 0x600000, RZ, 0xc0, !PT ;  /* 0x0060000045457812 */ /* 0x000fe200078ec0ff */
[----:B------:R-:W-:Y:S01]  /*4d70*/  IMAD.MOV.U32 R68, RZ, RZ, RZ ;  /* 0x000000ffff447224 */ /* 0x000fe200078e00ff */
[----:B------:R-:W-:Y:S01]  /*4d80*/  LOP3.LUT R144, R144, 0x1e40, R3, 0xf8, !PT ;  /* 0x00001e4090907812 */ /* 0x000fe200078ef803 */
[----:B------:R-:W-:Y:S01]  /*4d90*/  IMAD.MOV.U32 R149, RZ, RZ, RZ ;  /* 0x000000ffff957224 */ /* 0x000fe200078e00ff */
[----:B------:R-:W-:-:S02]  /*4da0*/  SEL R156, R156, 0xfffffff0, !P1 ;  /* 0xfffffff09c9c7807 */ /* 0x000fc40004800000 */
[----:B------:R-:W-:Y:S02]  /*4db0*/  CS2R R150, SRZ ;  /* 0x0000000000967805 */ /* 0x000fe4000001ff00 */
[----:B------:R-:W-:Y:S01]  /*4dc0*/  SHF.R.S32.HI R3, RZ, 0x4, R155 ;  /* 0x00000004ff037819 */ /* 0x000fe2000001149b */
[----:B------:R-:W-:Y:S01]  /*4dd0*/  IMAD.U32 R157, RZ, RZ, UR4 ;  /* 0x00000004ff9d7e24 */ /* 0x000fe2000f8e00ff */
[----:B------:R-:W3:Y:S01]  /*4de0*/  LDS R0, [UR44+0x130] ;  /* 0x0001302cff007984 */ /* 0x000ee20008000800 */
[----:B------:R-:W-:Y:S01]  /*4df0*/  LOP3.LUT R158, R158, 0x60, RZ, 0xc0, !PT ;  /* 0x000000609e9e7812 */ /* 0x000fe200078ec0ff */
[----:B------:R-:W4:Y:S01]  /*4e00*/  LDCU UR58, c[0x0][0x370] ;  /* 0x00006e00ff3a77ac */ /* 0x000f220008000800 */
[----:B------:R-:W-:Y:S01]  /*4e10*/  LEA.HI.SX32 R154, R156, R3, 0x1c ;  /* 0x000000039c9a7211 */ /* 0x000fe200078fe2ff */
[----:B------:R-:W1:Y:S01]  /*4e20*/  LDCU UR43, c[0x0][0xb0c] ;  /* 0x00016180ff2b77ac */ /* 0x000e620008000800 */
[----:B------:R-:W1:Y:S01]  /*4e30*/  LDCU UR39, c[0x0][0xb30] ;  /* 0x00016600ff2777ac */ /* 0x000e620008000800 */
[----:B------:R-:W1:Y:S01]  /*4e40*/  LDCU.64 UR56, c[0x0][0x888] ;  /* 0x00011100ff3877ac */ /* 0x000e620008000a00 */
[----:B------:R-:W1:Y:S01]  /*4e50*/  LDCU.64 UR40, c[0x0][0xb28] ;  /* 0x00016500ff2877ac */ /* 0x000e620008000a00 */
[----:B------:R-:W1:Y:S01]  /*4e60*/  LDCU.64 UR60, c[0x0][0x890] ;  /* 0x00011200ff3c77ac */ /* 0x000e620008000a00 */
[----:B------:R-:W1:Y:S01]  /*4e70*/  LDCU.128 UR52, c[0x0][0xb10] ;  /* 0x00016200ff3477ac */ /* 0x000e620008000c00 */
[----:B------:R-:W1:Y:S01]  /*4e80*/  LDCU UR47, c[0x0][0x374] ;  /* 0x00006e80ff2f77ac */ /* 0x000e620008000800 */
[----:B------:R-:W-:Y:S01]  /*4e90*/  UIADD3 UR62, UPT, UPT, UR44, 0x200, URZ ;  /* 0x000002002c3e7890 */ /* 0x000fe2000fffe0ff */
[----:B-1234-:R-:W-:-:S11]  /*4ea0*/  IMAD.IADD R69, R0, 0x1, R69 ;  /* 0x0000000100457824 */ /* 0x01efd600078e0245 */
.L_x_112:
[C---:B------:R-:W-:Y:S02]  /*4eb0*/  LEA R3, R149.reuse, UR44, 0x3 ;  /* 0x0000002c95037c11 */ /* 0x040fe4000f8e18ff */
[----:B------:R-:W-:Y:S02]  /*4ec0*/  SHF.L.U32 R0, R152, 0x1f, RZ ;  /* 0x0000001f98007819 */ /* 0x000fe400000006ff */
[----:B------:R-:W-:Y:S02]  /*4ed0*/  LEA R5, R149, UR44, 0x4 ;  /* 0x0000002c95057c11 */ /* 0x000fe4000f8e20ff */
[----:B-1----:R-:W1:Y:S02]  /*4ee0*/  SYNCS.PHASECHK.TRANS64.TRYWAIT P0, [R3+URZ+0x80], R0 ;  /* 0x00008000030075a7 */ /* 0x002e6400080011ff */
[----:B-1----:R-:W-:Y:S05]  /*4ef0*/  @!P0 BRA `(.L_x_87) ;  /* 0x0000004000f48947 */ /* 0x002fea0003800000 */
.L_x_150:
        /* <DEDUP_REMOVED lines=11> */
[----:B------:R-:W-:Y:S01]  /*4fb0*/  PLOP3.LUT P0, PT, PT, PT, UP1, 0x80, 0x8 ;  /* 0x000000000008781c */ /* 0x000fe20003f0f018 */
[----:B------:R-:W-:Y:S11]  /*4fc0*/  UP2UR UR46, UPR, URZ, 0x2 ;  /* 0x00000002ff2e7883 */ /* 0x000ff60008000000 */
[----:B------:R-:W-:Y:S01]  /*4fd0*/  @!UPT UIADD3 URZ, UPT, UPT, URZ, URZ, URZ ;  /* 0x000000fffffff290 */ /* 0x000fe2000fffe0ff */
[----:B-1----:R-:W-:Y:S02]  /*4fe0*/  @P0 SHF.R.U32.HI R0, RZ, 0x10, R5 ;  /* 0x00000010ff000819 */ /* 0x002fe40000011605 */
        /* <DEDUP_REMOVED lines=12> */
[----:B------:R-:W2:Y:S01]  /*50b0*/  LDCU UR12, c[0x0][0xb20] ;  /* 0x00016400ff0c77ac */ /* 0x000ea20008000800 */
[----:B------:R-:W-:Y:S02]  /*50c0*/  UIMAD.WIDE.U32 UR4, UR47, UR55, URZ ;  /* 0x000000372f0472a5 */ /* 0x000fe4000f8e00ff */
[----:B------:R-:W-:Y:S02]  /*50d0*/  UIMAD.WIDE.U32 UR6, UR58, UR52, URZ ;  /* 0x000000343a0672a5 */ /* 0x000fe4000f8e00ff */
[----:B------:R-:W-:Y:S02]  /*50e0*/  UISETP.NE.AND UP0, UPT, UR54, 0x1, UPT ;  /* 0x000000013600788c */ /* 0x000fe4000bf05270 */
[----:B------:R-:W-:Y:S02]  /*50f0*/  UIMAD.WIDE.U32 UR8, UR37, UR55, URZ ;  /* 0x00000037250872a5 */ /* 0x000fe4000f8e00ff */
[----:B------:R-:W-:Y:S02]  /*5100*/  UIMAD.WIDE.U32 UR10, UR38, UR52, URZ ;  /* 0x00000034260a72a5 */ /* 0x000fe4000f8e00ff */
[----:B------:R-:W-:Y:S02]  /*5110*/  UISETP.NE.AND UP1, UPT, UR43, 0x1, UPT ;  /* 0x000000012b00788c */ /* 0x000fe4000bf25270 */
[----:B------:R-:W-:Y:S01]  /*5120*/  UISETP.NE.AND UP2, UPT, UR42, 0x1, UPT ;  /* 0x000000012a00788c */ /* 0x000fe2000bf45270 */
[----:B------:R-:W-:Y:S02]  /*5130*/  UMOV UR4, UR5 ;  /* 0x0000000500047c82 */ /* 0x000fe40008000000 */
[----:B--2---:R-:W-:Y:S03]  /*5140*/  USHF.R.U32.HI UR5, URZ, UR12, UR4 ;  /* 0x0000000cff057299 */ /* 0x004fe60008011604 */
[----:B------:R-:W-:Y:S02]  /*5150*/  UMOV UR4, UR7 ;  /* 0x0000000700047c82 */ /* 0x000fe40008000000 */
[----:B------:R-:W-:Y:S02]  /*5160*/  USHF.R.U32.HI UR7, URZ, UR53, UR4 ;  /* 0x00000035ff077299 */ /* 0x000fe40008011604 */
[----:B------:R-:W-:Y:S02]  /*5170*/  USEL UR4, UR47, UR5, !UP0 ;  /* 0x000000052f047287 */ /* 0x000fe4000c000000 */
[----:B------:R-:W-:Y:S01]  /*5180*/  USEL UR7, UR58, UR7, !UP1 ;  /* 0x000000073a077287 */ /* 0x000fe2000c800000 */
[----:B------:R-:W-:Y:S01]  /*5190*/  UMOV UR5, UR9 ;  /* 0x0000000900057c82 */ /* 0x000fe20008000000 */
[----:B------:R-:W-:Y:S02]  /*51a0*/  UIMAD.WIDE.U32 UR8, UR4, UR40, URZ ;  /* 0x00000028040872a5 */ /* 0x000fe4000f8e00ff */
[----:B------:R-:W-:Y:S03]  /*51b0*/  USHF.R.U32.HI UR6, URZ, UR12, UR5 ;  /* 0x0000000cff067299 */ /* 0x000fe60008011605 */
[----:B------:R-:W-:Y:S01]  /*51c0*/  UMOV UR5, UR11 ;  /* 0x0000000b00057c82 */ /* 0x000fe20008000000 */
[----:B------:R-:W-:Y:S02]  /*51d0*/  UIMAD.WIDE.U32 UR10, UR7, UR40, URZ ;  /* 0x00000028070a72a5 */ /* 0x000fe4000f8e00ff */
[----:B------:R-:W-:Y:S02]  /*51e0*/  USHF.R.U32.HI UR12, URZ, UR53, UR5 ;  /* 0x00000035ff0c7299 */ /* 0x000fe40008011605 */
[----:B------:R-:W-:Y:S01]  /*51f0*/  USEL UR6, UR37, UR6, !UP0 ;  /* 0x0000000625067287 */ /* 0x000fe2000c000000 */
[----:B------:R-:W-:Y:S02]  /*5200*/  UMOV UR5, UR9 ;  /* 0x0000000900057c82 */ /* 0x000fe40008000000 */
[----:B------:R-:W-:Y:S01]  /*5210*/  UMOV UR10, UR11 ;  /* 0x0000000b000a7c82 */ /* 0x000fe20008000000 */
[----:B------:R-:W-:Y:S02]  /*5220*/  @UP2 USHF.R.U32.HI UR4, URZ, UR41, UR5 ;  /* 0x00000029ff042299 */ /* 0x000fe40008011605 */
[----:B------:R-:W-:Y:S02]  /*5230*/  @UP2 USHF.R.U32.HI UR7, URZ, UR41, UR10 ;  /* 0x00000029ff072299 */ /* 0x000fe4000801160a */
[----:B------:R-:W-:Y:S02]  /*5240*/  UIMAD UR4, UR42, UR4, URZ ;  /* 0x000000042a0472a4 */ /* 0x000fe4000f8e02ff */
[----:B------:R-:W-:Y:S02]  /*5250*/  UIMAD.WIDE.U32 UR10, UR6, UR40, URZ ;  /* 0x00000028060a72a5 */ /* 0x000fe4000f8e00ff */
[----:B------:R-:W-:Y:S02]  /*5260*/  USEL UR5, UR38, UR12, !UP1 ;  /* 0x0000000c26057287 */ /* 0x000fe4000c800000 */
[----:B------:R-:W-:Y:S02]  /*5270*/  UIMAD UR8, UR42, UR7, URZ ;  /* 0x000000072a0872a4 */ /* 0x000fe4000f8e02ff */
[----:B------:R-:W-:Y:S03]  /*5280*/  UISETP.GE.AND UP0, UPT, UR6, UR4, UPT ;  /* 0x000000040600728c */ /* 0x000fe6000bf06270 */
[----:B------:R-:W-:Y:S01]  /*5290*/  UMOV UR4, UR11 ;  /* 0x0000000b00047c82 */ /* 0x000fe20008000000 */
[----:B------:R-:W-:Y:S02]  /*52a0*/  UISETP.GE.OR UP0, UPT, UR5, UR8, UP0 ;  /* 0x000000080500728c */ /* 0x000fe40008706670 */
[----:B------:R-:W-:Y:S02]  /*52b0*/  USHF.R.U32.HI UR4, URZ, UR41, UR4 ;  /* 0x00000029ff047299 */ /* 0x000fe40008011604 */
[----:B------:R-:W-:Y:S02]  /*52c0*/  UIMAD.WIDE.U32 UR8, UR5, UR40, URZ ;  /* 0x00000028050872a5 */ /* 0x000fe4000f8e00ff */
[----:B------:R-:W-:Y:S02]  /*52d0*/  USEL UR11, UR6, UR4, !UP2 ;  /* 0x00000004060b7287 */ /* 0x000fe4000d000000 */
[----:B------:R-:W-:Y:S02]  /*52e0*/  UIADD3 UR8, UPT, UPT, -UR5, URZ, URZ ;  /* 0x000000ff05087290 */ /* 0x000fe4000fffe1ff */
[----:B------:R-:W-:Y:S01]  /*52f0*/  UIADD3 UR10, UPT, UPT, -UR11, URZ, URZ ;  /* 0x000000ff0b0a7290 */ /* 0x000fe2000fffe1ff */
[----:B------:R-:W-:Y:S01]  /*5300*/  @!UP0 UMOV UR4, UR9 ;  /* 0x0000000900048c82 */ /* 0x000fe20008000000 */
[----:B------:R-:W-:Y:S02]  /*5310*/  UIADD3 UR9, UPT, UPT, -UR6, URZ, URZ ;  /* 0x000000ff06097290 */ /* 0x000fe4000fffe1ff */
[----:B------:R-:W-:Y:S02]  /*5320*/  @!UP0 USHF.R.U32.HI UR4, URZ, UR41, UR4 ;  /* 0x00000029ff048299 */ /* 0x000fe40008011604 */
[----:B------:R-:W-:Y:S02]  /*5330*/  UIMAD UR10, UR42, UR10, UR6 ;  /* 0x0000000a2a0a72a4 */ /* 0x000fe4000f8e0206 */
[----:B------:R-:W-:Y:S04]  /*5340*/  @!UP0 USEL UR4, UR5, UR4, !UP2 ;  /* 0x0000000405048287 */ /* 0x000fe8000d000000 */
[----:B------:R-:W-:Y:S02]  /*5350*/  @!UP0 UIMAD UR10, UR7, UR10, UR4 ;  /* 0x0000000a070a82a4 */ /* 0x000fe4000f8e0204 */
[----:B------:R-:W-:Y:S02]  /*5360*/  @!UP0 UIADD3 UR11, UPT, UPT, UR11, -UR4, URZ ;  /* 0x800000040b0b8290 */ /* 0x000fe4000fffe0ff */
[----:B------:R-:W-:Y:S02]  /*5370*/  UIMAD UR7, UR43, UR8, UR38 ;  /* 0x000000082b0772a4 */ /* 0x000fe4000f8e0226 */
[----:B------:R-:W-:Y:S02]  /*5380*/  @!UP0 UIMAD UR6, UR11, UR42, UR5 ;  /* 0x0000002a0b0682a4 */ /* 0x000fe4000f8e0205 */
[----:B------:R-:W-:Y:S01]  /*5390*/  UIMAD UR4, UR54, UR9, UR37 ;  /* 0x00000009360472a4 */ /* 0x000fe2000f8e0225 */
[----:B------:R-:W-:Y:S02]  /*53a0*/  @!UP0 UMOV UR5, UR10 ;  /* 0x0000000a00058c82 */ /* 0x000fe40008000000 */
[----:B------:R-:W-:Y:S02]  /*53b0*/  UIMAD UR38, UR5, UR43, UR7 ;  /* 0x0000002b052672a4 */ /* 0x000fe4000f8e0207 */
[----:B------:R-:W-:Y:S11]  /*53c0*/  UIMAD UR37, UR6, UR54, UR4 ;  /* 0x00000036062572a4 */ /* 0x000ff6000f8e0204 */
[----:B------:R-:W-:Y:S01]  /*53d0*/  @!UPT UIADD3 URZ, UPT, UPT, URZ, URZ, URZ ;  /* 0x000000fffffff290 */ /* 0x000fe2000fffe0ff */
.L_x_88:
[----:B------:R-:W-:Y:S01]  /*53e0*/  UISETP.NE.AND UP0, UPT, UR39, 0x1, UPT ;  /* 0x000000012700788c */ /* 0x000fe2000bf05270 */
[----:B------:R-:W-:Y:S01]  /*53f0*/  IADD3 R149, PT, PT, R149, 0x1, RZ ;  /* 0x0000000195957810 */ /* 0x000fe20007ffe0ff */
[----:B------:R-:W-:Y:S02]  /*5400*/  USHF.L.U32 UR50, UR16, 0x7, URZ ;  /* 0x0000000710327899 */ /* 0x000fe400080006ff */
[----:B------:R-:W-:Y:S07]  /*5410*/  USHF.L.U32 UR49, UR20, 0x7, URZ ;  /* 0x0000000714317899 */ /* 0x000fee00080006ff */
[----:B------:R-:W2:Y:S01]  /*5420*/  @!UP0 LDCU.128 UR12, c[0x0][0xb10] ;  /* 0x00016200ff0c87ac */ /* 0x000ea20008000c00 */
[----:B------:R-:W3:Y:S01]  /*5430*/  @!UP0 LDCU UR5, c[0x0][0xb0c] ;  /* 0x00016180ff0587ac */ /* 0x000ee20008000800 */
[----:B------:R-:W4:Y:S01]  /*5440*/  @!UP0 LDCU UR10, c[0x0][0xb20] ;  /* 0x00016400ff0a87ac */ /* 0x000f220008000800 */
[----:B--2---:R-:W-:Y:S02]  /*5450*/  UIMAD.WIDE.U32 UR8, UR38, UR12, URZ ;  /* 0x0000000c260872a5 */ /* 0x004fe4000f8e00ff */
[----:B------:R-:W-:Y:S02]  /*5460*/  UIMAD.WIDE.U32 UR6, UR37, UR15, URZ ;  /* 0x0000000f250672a5 */ /* 0x000fe4000f8e00ff */
[----:B------:R-:W-:Y:S03]  /*5470*/  @!UP0 UISETP.NE.AND UP1, UPT, UR14, 0x1, UPT ;  /* 0x000000010e00888c */ /* 0x000fe6000bf25270 */
[----:B------:R-:W-:Y:S01]  /*5480*/  @!UP0 UMOV UR4, UR9 ;  /* 0x0000000900048c82 */ /* 0x000fe20008000000 */
[----:B---3--:R-:W-:Y:S02]  /*5490*/  @!UP0 UISETP.NE.AND UP2, UPT, UR5, 0x1, UPT ;  /* 0x000000010500888c */ /* 0x008fe4000bf45270 */
[----:B------:R-:W-:Y:S01]  /*54a0*/  @!UP0 USHF.R.U32.HI UR4, URZ, UR13, UR4 ;  /* 0x0000000dff048299 */ /* 0x000fe20008011604 */
[----:B------:R-:W-:Y:S02]  /*54b0*/  @!UP0 UMOV UR6, UR7 ;  /* 0x0000000700068c82 */ /* 0x000fe40008000000 */
[----:B----4-:R-:W-:Y:S02]  /*54c0*/  @!UP0 USHF.R.U32.HI UR6, URZ, UR10, UR6 ;  /* 0x0000000aff068299 */ /* 0x010fe40008011606 */
[----:B------:R-:W-:Y:S02]  /*54d0*/  @!UP0 USEL UR7, UR38, UR4, !UP2 ;  /* 0x0000000426078287 */ /* 0x000fe4000d000000 */
[----:B------:R-:W-:Y:S04]  /*54e0*/  @!UP0 USEL UR6, UR37, UR6, !UP1 ;  /* 0x0000000625068287 */ /* 0x000fe8000c800000 */
[----:B------:R-:W-:Y:S02]  /*54f0*/  @!UP0 UIADD3 UR4, UPT, UPT, -UR7, UR6, URZ ;  /* 0x0000000607048290 */ /* 0x000fe4000fffe1ff */
[----:B------:R-:W-:Y:S02]  /*5500*/  @!UP0 UIADD3 UR6, UPT, UPT, UR7, -UR6, URZ ;  /* 0x8000000607068290 */ /* 0x000fe4000fffe0ff */
[----:B------:R-:W-:Y:S02]  /*5510*/  @!UP0 UIMAD UR38, UR4, UR5, UR38 ;  /* 0x00000005042682a4 */ /* 0x000fe4000f8e0226 */
[----:B------:R-:W-:Y:S02]  /*5520*/  @!UP0 UIMAD UR37, UR6, UR14, UR37 ;  /* 0x0000000e062582a4 */ /* 0x000fe4000f8e0225 */
[----:B------:R-:W-:Y:S09]  /*5530*/  ULOP3.LUT UP0, URZ, UR62, 0x1b0, URZ, 0xc0, !UPT ;  /* 0x000001b03eff7892 */ /* 0x000ff2000f80c0ff */
[----:B------:R-:W-:Y:S05]  /*5540*/  BRA.U !UP0, `(.L_x_89) ;  /* 0x0000000108407547 */ /* 0x000fea000b800000 */
[----:B------:R-:W2:Y:S01]  /*5550*/  LDCU.64 UR8, c[0x4][0x80] ;  /* 0x01001000ff0877ac */ /* 0x000ea20008000a00 */
[----:B------:R-:W-:Y:S01]  /*5560*/  MOV R3, 0x0 ;  /* 0x0000000000037802 */ /* 0x000fe20000000f00 */
[----:B------:R-:W-:Y:S02]  /*5570*/  HFMA2 R12, -RZ, RZ, 0, 5.9604644775390625e-08 ;  /* 0x00000001ff0c7431 */ /* 0x000fe400000001ff */
[----:B------:R-:W-:Y:S02]  /*5580*/  IMAD.MOV.U32 R8, RZ, RZ, 0x70 ;  /* 0x00000070ff087424 */ /* 0x000fe400078e00ff */
[----:B------:R-:W-:Y:S01]  /*5590*/  IMAD.MOV.U32 R13, RZ, RZ, RZ ;  /* 0x000000ffff0d7224 */ /* 0x000fe200078e00ff */
[----:B------:R-:W3:Y:S01]  /*55a0*/  LDCU.64 UR6, c[0x4][0x88] ;  /* 0x01001100ff0677ac */ /* 0x000ee20008000a00 */
[----:B------:R-:W4:Y:S01]  /*55b0*/  LDC.64 R2, c[0x4][R3] ;  /* 0x0100000003027b82 */ /* 0x000f220000000a00 */
[----:B------:R-:W1:Y:S01]  /*55c0*/  LDCU.64 UR4, c[0x4][0x8] ;  /* 0x01000100ff0477ac */ /* 0x000e620008000a00 */
[----:B--2---:R-:W-:Y:S01]  /*55d0*/  MOV R5, UR9 ;  /* 0x0000000900057c02 */ /* 0x004fe20008000f00 */
[----:B------:R-:W-:Y:S01]  /*55e0*/  IMAD.U32 R4, RZ, RZ, UR8 ;  /* 0x00000008ff047e24 */ /* 0x000fe2000f8e00ff */
[----:B---3--:R-:W-:Y:S01]  /*55f0*/  MOV R7, UR7 ;  /* 0x0000000700077c02 */ /* 0x008fe20008000f00 */
[----:B------:R-:W-:Y:S01]  /*5600*/  IMAD.U32 R6, RZ, RZ, UR6 ;  /* 0x00000006ff067e24 */ /* 0x000fe2000f8e00ff */
[----:B-1----:R-:W-:Y:S01]  /*5610*/  MOV R11, UR5 ;  /* 0x00000005000b7c02 */ /* 0x002fe20008000f00 */
[----:B------:R-:W-:Y:S02]  /*5620*/  IMAD.U32 R10, RZ, RZ, UR4 ;  /* 0x00000004ff0a7e24 */ /* 0x000fe4000f8e00ff */
[----:B------:R-:W-:Y:S07]  /*5630*/  LEPC R20, `(.L_x_89) ;  /* 0x000000001014794e */ /* 0x000fee0000000000 */
[----:B----45:R-:W-:Y:S05]  /*5640*/  CALL.ABS.NOINC R2 ;  /* 0x0000000002007343 */ /* 0x030fea0003c00000 */
.L_x_89:
[----:B------:R-:W-:Y:S01]  /*5650*/  LOP3.LUT P0, RZ, R157, 0x1b0, RZ, 0xc0, !PT ;  /* 0x000001b09dff7812 */ /* 0x000fe2000780c0ff */
[----:B------:R-:W-:Y:S11]  /*5660*/  BSSY.RECONVERGENT B6, `(.L_x_90) ;  /* 0x0000013000067945 */ /* 0x000ff60003800200 */
[----:B------:R-:W-:Y:S01]  /*5670*/  @!UPT UIADD3 URZ, UPT, UPT, URZ, URZ, URZ ;  /* 0x000000fffffff290 */ /* 0x000fe2000fffe0ff */
[----:B------:R-:W-:Y:S05]  /*5680*/  @!P0 BRA `(.L_x_91) ;  /* 0x0000000000408947 */ /* 0x000fea0003800000 */
        /* <DEDUP_REMOVED lines=16> */
.L_x_91:
[----:B------:R-:W-:Y:S05]  /*5790*/  BSYNC.RECONVERGENT B6 ;  /* 0x0000000000067941 */ /* 0x000fea0003800200 */
.L_x_90:
[----:B------:R-:W-:Y:S01]  /*57a0*/  R2UR UR4, R148 ;  /* 0x00000000940472ca */ /* 0x000fe200000e0000 */
[----:B------:R-:W-:Y:S01]  /*57b0*/  UISETP.NE.U32.AND UP0, UPT, UR60, URZ, UPT ;  /* 0x000000ff3c00728c */ /* 0x000fe2000bf05070 */
[----:B------:R-:W-:Y:S02]  /*57c0*/  ISETP.NE.U32.AND P4, PT, R138, RZ, PT ;  /* 0x000000ff8a00720c */ /* 0x000fe40003f85070 */
[----:B------:R-:W-:Y:S01]  /*57d0*/  ISETP.NE.U32.AND P2, PT, RZ, UR56, PT ;  /* 0x00000038ff007c0c */ /* 0x000fe2000bf45070 */
[----:B------:R-:W-:Y:S01]  /*57e0*/  UISETP.NE.AND.EX UP1, UPT, UR61, URZ, UPT, UP0 ;  /* 0x000000ff3d00728c */ /* 0x000fe2000bf25300 */
[----:B------:R-:W-:Y:S01]  /*57f0*/  ISETP.NE.AND.EX P4, PT, R139, RZ, PT, P4 ;  /* 0x000000ff8b00720c */ /* 0x000fe20003f85340 */
[----:B------:R-:W-:Y:S01]  /*5800*/  UPLOP3.LUT UP0, UPT, UPT, UPT, UPT, 0x40, 0x4 ;  /* 0x000000000004789c */ /* 0x000fe20003f0e870 */
[----:B------:R-:W-:Y:S05]  /*5810*/  ISETP.NE.AND.EX P2, PT, RZ, UR57, PT, P2 ;  /* 0x00000039ff007c0c */ /* 0x000fea000bf45320 */
[----:B------:R-:W-:Y:S06]  /*5820*/  UISETP.NE.AND UP2, UPT, UR4, URZ, UPT ;  /* 0x000000ff0400728c */ /* 0x000fec000bf45270 */
[----:B------:R-:W-:Y:S05]  /*5830*/  PLOP3.LUT P1, PT, PT, PT, UP2, 0x80, 0x8 ;  /* 0x000000000008781c */ /* 0x000fea0003f2f028 */
[----:B------:R-:W-:Y:S06]  /*5840*/  @UP2 UPLOP3.LUT UP0, UPT, UPT, UPT, UP1, 0x80, 0x8 ;  /* 0x000000000008289c */ /* 0x000fec0003f0f010 */
[----:B------:R-:W-:Y:S01]  /*5850*/  PLOP3.LUT P0, PT, PT, PT, UP0, 0x80, 0x8 ;  /* 0x000000000008781c */ /* 0x000fe20003f0f008 */
[----:B------:R-:W-:Y:S01]  /*5860*/  @!UPT UIADD3 URZ, UPT, UPT, URZ, URZ, URZ ;  /* 0x000000fffffff290 */ /* 0x000fe2000fffe0ff */
[----:B------:R-:W-:Y:S11]  /*5870*/  BRA.U !UP1, `(.L_x_92) ;  /* 0x00000001093c7547 */ /* 0x000ff6000b800000 */
[----:B------:R-:W-:Y:S01]  /*5880*/  UISETP.NE.U32.AND UP0, UPT, UR56, URZ, UPT ;  /* 0x000000ff3800728c */ /* 0x000fe2000bf05070 */
[----:B-1----:R-:W-:Y:S01]  /*5890*/  HFMA2 R0, -RZ, RZ, 0, 5.9604644775390625e-08 ;  /* 0x00000001ff007431 */ /* 0x002fe200000001ff */
[----:B------:R-:W1:Y:S01]  /*58a0*/  LDCU.64 UR8, c[0x0][0x358] ;  /* 0x00006b00ff0877ac */ /* 0x000e620008000a00 */
[----:B------:R-:W-:Y:S01]  /*58b0*/  IMAD.MOV.U32 R145, RZ, RZ, 0x1 ;  /* 0x00000001ff917424 */ /* 0x000fe200078e00ff */
[----:B------:R-:W-:Y:S06]  /*58c0*/  UISETP.NE.AND.EX UP0, UPT, UR57, URZ, UPT, UP0 ;  /* 0x000000ff3900728c */ /* 0x000fec000bf05300 */
[----:B------:R-:W-:Y:S05]  /*58d0*/  PLOP3.LUT P3, PT, PT, PT, UP0, 0x80, 0x8 ;  /* 0x000000000008781c */ /* 0x000fea0003f6f008 */
[----:B------:R-:W2:Y:S01]  /*58e0*/  @UP0 LDCU.64 UR4, c[0x0][0x888] ;  /* 0x00011100ff0407ac */ /* 0x000ea20008000a00 */
[----:B------:R-:W-:Y:S07]  /*58f0*/  @UP0 UIMAD UR6, UR36, UR60, URZ ;  /* 0x0000003c240602a4 */ /* 0x000fee000f8e02ff */
[----:B------:R-:W-:Y:S01]  /*5900*/  @!P3 PRMT R145, R0, 0x7610, R145 ;  /* 0x000076100091b816 */ /* 0x000fe20000000091 */
[----:B--2---:R-:W-:Y:S06]  /*5910*/  @UP0 UIMAD.WIDE UR4, UR6, 0x4, UR4 ;  /* 0x00000004060408a5 */ /* 0x004fec000f8e0204 */
[----:B------:R-:W-:Y:S01]  /*5920*/  IMAD.U32 R2, RZ, RZ, UR4 ;  /* 0x00000004ff027e24 */ /* 0x000fe2000f8e00ff */
[----:B------:R-:W-:Y:S04]  /*5930*/  MOV R3, UR5 ;  /* 0x0000000500037c02 */ /* 0x000fe80008000f00 */
[----:B------:R-:W2:Y:S01]  /*5940*/  @!UP0 LDCU UR4, c[0x0][0x880] ;  /* 0x00011000ff0487ac */ /* 0x000ea20008000800 */
[----:B-1---5:R3:W5:Y:S02]  /*5950*/  @P3 LDG.E R72, desc[UR8][R2.64] ;  /* 0x0000000802483981 */ /* 0x022764000c1e1900 */
[----:B--23--:R-:W-:Y:S02]  /*5960*/  @!P3 IMAD.U32 R72, RZ, RZ, UR4 ;  /* 0x00000004ff48be24 */ /* 0x00cfe4000f8e00ff */
.L_x_92:
[----:B------:R-:W-:Y:S05]  /*5970*/  @!P4 BRA `(.L_x_93) ;  /* 0x000000000024c947 */ /* 0x000fea0003800000 */
[----:B------:R-:W-:Y:S01]  /*5980*/  ISETP.NE.U32.AND P3, PT, R136, RZ, PT ;  /* 0x000000ff8800720c */ /* 0x000fe20003f65070 */
[----:B------:R-:W2:Y:S03]  /*5990*/  LDCU.64 UR4, c[0x0][0x358] ;  /* 0x00006b00ff0477ac */ /* 0x000ea60008000a00 */
[----:B------:R-:W-:Y:S11]  /*59a0*/  ISETP.NE.AND.EX P3, PT, R137, RZ, PT, P3 ;  /* 0x000000ff8900720c */ /* 0x000ff60003f65330 */
[----:B------:R-:W-:Y:S02]  /*59b0*/  @!UPT UIADD3 URZ, UPT, UPT, URZ, URZ, URZ ;  /* 0x000000fffffff290 */ /* 0x000fe4000fffe0ff */
[----:B------:R-:W3:Y:S01]  /*59c0*/  @P3 LDC.64 R2, c[0x0][0x8a8] ;  /* 0x00022a00ff023b82 */ /* 0x000ee20000000a00 */
[----:B-1----:R-:W-:Y:S04]  /*59d0*/  @P3 IMAD R0, R138, UR36, RZ ;  /* 0x000000248a003c24 */ /* 0x002fe8000f8e02ff */
[----:B---3--:R-:W-:Y:S05]  /*59e0*/  @P3 IMAD.WIDE R2, R0, 0x4, R2 ;  /* 0x0000000400023825 */ /* 0x008fea00078e0202 */
[----:B--2--5:R2:W5:Y:S02]  /*59f0*/  @P3 LDG.E R70, desc[UR4][R2.64] ;  /* 0x0000000402463981 */ /* 0x024564000c1e1900 */
[----:B--2---:R-:W3:Y:S02]  /*5a00*/  @!P3 LDC R70, c[0x0][0x8a0] ;  /* 0x00022800ff46bb82 */ /* 0x004ee40000000800 */
.L_x_93:
[----:B-----5:R-:W-:Y:S01]  /*5a10*/  ISETP.NE.AND P4, PT, R72, RZ, PT ;  /* 0x000000ff4800720c */ /* 0x020fe20003f85270 */
[----:B------:R-:W-:Y:S01]  /*5a20*/  BSSY B1, `(.L_x_94) ;  /* 0x0000048000017945 */ /* 0x000fe20003800000 */
[----:B------:R-:W-:Y:S01]  /*5a30*/  SEL R7, RZ, 0xffffffff, P2 ;  /* 0xffffffffff077807 */ /* 0x000fe20001000000 */
[----:B------:R-:W-:Y:S01]  /*5a40*/  IMAD.MOV.U32 R79, RZ, RZ, 0x1 ;  /* 0x00000001ff4f7424 */ /* 0x000fe200078e00ff */
[----:B------:R-:W-:Y:S01]  /*5a50*/  LOP3.LUT P3, RZ, R145, 0xff, RZ, 0xc0, !PT ;  /* 0x000000ff91ff7812 */ /* 0x000fe2000786c0ff */
[C---:B------:R-:W-:Y:S01]  /*5a60*/  IMAD R71, R68.reuse, 0x80, R69 ;  /* 0x0000008044477824 */ /* 0x040fe200078e0245 */
[----:B-1----:R-:W-:Y:S02]  /*5a70*/  @P1 SEL R0, RZ, 0xffffffff, P4 ;  /* 0xffffffffff001807 */ /* 0x002fe40002000000 */
[----:B------:R-:W-:Y:S02]  /*5a80*/  CS2R R90, SRZ ;  /* 0x00000000005a7805 */ /* 0x000fe4000001ff00 */
[----:B------:R-:W-:Y:S02]  /*5a90*/  LEA R3, R151, UR44, 0x3 ;  /* 0x0000002c97037c11 */ /* 0x000fe4000f8e18ff */
[----:B------:R-:W-:Y:S02]  /*5aa0*/  CS2R R88, SRZ ;  /* 0x0000000000587805 */ /* 0x000fe4000001ff00 */
[----:B------:R-:W-:Y:S02]  /*5ab0*/  @P0 SEL R0, R7, R0, !P3 ;  /* 0x0000000007000207 */ /* 0x000fe40005800000 */
[----:B------:R-:W-:Y:S02]  /*5ac0*/  CS2R R86, SRZ ;  /* 0x0000000000567805 */ /* 0x000fe4000001ff00 */
[----:B------:R-:W-:Y:S02]  /*5ad0*/  LEA R78, R68, UR44, 0x3 ;  /* 0x0000002c444e7c11 */ /* 0x000fe4000f8e18ff */
[----:B------:R-:W-:Y:S02]  /*5ae0*/  CS2R R84, SRZ ;  /* 0x0000000000547805 */ /* 0x000fe4000001ff00 */
[----:B------:R-:W-:Y:S02]  /*5af0*/  @P1 LOP3.LUT R0, R0, 0x1, RZ, 0xc0, !PT ;  /* 0x0000000100001812 */ /* 0x000fe400078ec0ff */
[----:B------:R-:W-:Y:S02]  /*5b00*/  CS2R R82, SRZ ;  /* 0x0000000000527805 */ /* 0x000fe4000001ff00 */
[----:B------:R-:W-:Y:S02]  /*5b10*/  SHF.L.U32 R5, R153, 0x1f, RZ ;  /* 0x0000001f99057819 */ /* 0x000fe400000006ff */
[----:B------:R-:W-:Y:S02]  /*5b20*/  CS2R R80, SRZ ;  /* 0x0000000000507805 */ /* 0x000fe4000001ff00 */
[----:B------:R-:W-:Y:S02]  /*5b30*/  ISETP.NE.U32.OR P6, PT, R0, 0x1, !P1 ;  /* 0x000000010000780c */ /* 0x000fe40004fc5470 */
[----:B------:R-:W-:Y:S02]  /*5b40*/  CS2R R94, SRZ ;  /* 0x00000000005e7805 */ /* 0x000fe4000001ff00 */
[----:B------:R-:W-:Y:S02]  /*5b50*/  PLOP3.LUT P2, PT, PT, PT, UP1, 0x80, 0x8 ;  /* 0x000000000008781c */ /* 0x000fe40003f4f018 */
[----:B------:R-:W-:Y:S02]  /*5b60*/  CS2R R92, SRZ ;  /* 0x00000000005c7805 */ /* 0x000fe4000001ff00 */
[----:B------:R-:W-:Y:S02]  /*5b70*/  SEL R0, RZ, 0xffffffff, P4 ;  /* 0xffffffffff007807 */ /* 0x000fe40002000000 */
[----:B------:R-:W-:Y:S03]  /*5b80*/  P2R R96, PR, RZ, 0x40 ;  /* 0x00000040ff607803 */ /* 0x000fe60000000000 */
[----:B------:R-:W-:Y:S04]  /*5b90*/  @P6 SHF.L.U32 R2, R150, 0x1f, RZ ;  /* 0x0000001f96026819 */ /* 0x000fe800000006ff */
[----:B------:R-:W-:Y:S01]  /*5ba0*/  @P2 SEL R0, R7, R0, !P3 ;  /* 0x0000000007002207 */ /* 0x000fe20005800000 */
[----:B------:R-:W1:Y:S03]  /*5bb0*/  @P6 SYNCS.PHASECHK.TRANS64.TRYWAIT P1, [R3+URZ+0x50], R2 ;  /* 0x00005002030065a7 */ /* 0x000e6600080211ff */
[----:B------:R-:W-:Y:S04]  /*5bc0*/  LOP3.LUT R0, R0, 0x1, RZ, 0xc0, !PT ;  /* 0x0000000100007812 */ /* 0x000fe800078ec0ff */
[----:B------:R-:W-:Y:S04]  /*5bd0*/  ISETP.NE.U32.AND P5, PT, R0, 0x1, PT ;  /* 0x000000010000780c */ /* 0x000fe80003fa5070 */
[----:B------:R-:W-:Y:S01]  /*5be0*/  P2R R108, PR, RZ, 0x20 ;  /* 0x00000020ff6c7803 */ /* 0x000fe20000000000 */
[----:B------:R2:W4:Y:S01]  /*5bf0*/  SYNCS.PHASECHK.TRANS64.TRYWAIT P0, [R78+URZ+0xa0], R5 ;  /* 0x0000a0054e0075a7 */ /* 0x00052200080011ff */
[----:B-1----:R-:W-:Y:S01]  /*5c00*/  @P6 SEL R79, RZ, 0x1, !P1 ;  /* 0x00000001ff4f6807 */ /* 0x002fe20004800000 */
[----:B--2---:R-:W-:Y:S06]  /*5c10*/  @!P6 BRA `(.L_x_95) ;  /* 0x0000000000a0e947 */ /* 0x004fec0003800000 */
[----:B------:R-:W-:Y:S01]  /*5c20*/  @P5 IMAD R7, R151, 0x2000, R144 ;  /* 0x0000200097075824 */ /* 0x000fe200078e0290 */
[----:B------:R-:W-:Y:S01]  /*5c30*/  ISETP.NE.AND P1, PT, R79, RZ, PT ;  /* 0x000000ff4f00720c */ /* 0x000fe20003f25270 */
[----:B------:R-:W-:Y:S01]  /*5c40*/  BSSY B0, `(.L_x_96) ;  /* 0x0000011000007945 */ /* 0x000fe20003800000 */
[----:B------:R-:W-:Y:S01]  /*5c50*/  CS2R R94, SRZ ;  /* 0x00000000005e7805 */ /* 0x000fe2000001ff00 */
[----:B------:R-:W-:Y:S01]  /*5c60*/  @P5 VIADD R9, R7, UR44 ;  /* 0x0000002c07095c36 */ /* 0x000fe20008000000 */
[----:B------:R-:W-:Y:S02]  /*5c70*/  CS2R R92, SRZ ;  /* 0x00000000005c7805 */ /* 0x000fe4000001ff00 */
[----:B------:R-:W-:Y:S02]  /*5c80*/  CS2R R82, SRZ ;  /* 0x0000000000527805 */ /* 0x000fe4000001ff00 */
[----:B------:R-:W-:Y:S01]  /*5c90*/  CS2R R80, SRZ ;  /* 0x0000000000507805 */ /* 0x000fe2000001ff00 */
[--C-:B------:R-:W-:Y:S01]  /*5ca0*/  @P5 IMAD.IADD R6, R156, 0x1, R9.reuse ;  /* 0x000000019c065824 */ /* 0x100fe200078e0209 */
[----:B------:R-:W-:Y:S01]  /*5cb0*/  CS2R R86, SRZ ;  /* 0x0000000000567805 */ /* 0x000fe2000001ff00 */
[--C-:B------:R-:W-:Y:S01]  /*5cc0*/  @P5 IMAD.IADD R4, R155, 0x1, R9.reuse ;  /* 0x000000019b045824 */ /* 0x100fe200078e0209 */
[----:B------:R-:W-:Y:S01]  /*5cd0*/  CS2R R84, SRZ ;  /* 0x0000000000547805 */ /* 0x000fe2000001ff00 */
[----:B------:R-:W-:Y:S01]  /*5ce0*/  @P5 IMAD R2, R154, 0x10, R9 ;  /* 0x000000109a025824 */ /* 0x000fe200078e0209 */
[----:B------:R-:W-:Y:S02]  /*5cf0*/  CS2R R90, SRZ ;  /* 0x00000000005a7805 */ /* 0x000fe4000001ff00 */
[----:B------:R-:W-:Y:S01]  /*5d00*/  CS2R R88, SRZ ;  /* 0x0000000000587805 */ /* 0x000fe2000001ff00 */
[----:B------:R-:W-:Y:S06]  /*5d10*/  @P1 BRA `(.L_x_97) ;  /* 0x00000000000c1947 */ /* 0x000fec0003800000 */
[----:B------:R-:W-:Y:S04]  /*5d20*/  SHF.L.U32 R0, R150, 0x1f, RZ ;  /* 0x0000001f96007819 */ /* 0x000fe800000006ff */
[----:B------:R-:W1:Y:S02]  /*5d30*/  SYNCS.PHASECHK.TRANS64.TRYWAIT P1, [R3+URZ+0x50], R0 ;  /* 0x00005000030075a7 */ /* 0x000e6400080211ff */
[----:B-1----:R-:W-:Y:S05]  /*5d40*/  @!P1 BRA `(.L_x_98) ;  /* 0x0000003400749947 */ /* 0x002fea0003800000 */
.L_x_97:
[----:B------:R-:W-:Y:S05]  /*5d50*/  BSYNC B0 ;  /* 0x0000000000007941 */ /* 0x000fea0003800000 */
.L_x_96:
[----:B------:R-:W-:Y:S01]  /*5d60*/  ISETP.NE.AND P1, PT, R108, RZ, PT ;  /* 0x000000ff6c00720c */ /* 0x000fe20003f25270 */
[----:B-1----:R-:W-:Y:S02]  /*5d70*/  VIADD R3, R3, 0x60 ;  /* 0x0000006003037836 */ /* 0x002fe40000000000 */
[----:B------:R-:W-:Y:S02]  /*5d80*/  IMAD.U32 R0, RZ, RZ, UR45 ;  /* 0x0000002dff007e24 */ /* 0x000fe4000f8e00ff */
[----:B------:R-:W-:Y:S03]  /*5d90*/  VIADD R151, R151, 0x1 ;  /* 0x0000000197977836 */ /* 0x000fe60000000000 */
[----:B------:R-:W-:Y:S05]  /*5da0*/  PRMT R0, R0, 0x654, R3 ;  /* 0x0000065400007816 */ /* 0x000fea0000000003 */
[----:B------:R1:W2:Y:S04]  /*5db0*/  @P1 LDS.128 R92, [R7+UR44+0x200] ;  /* 0x0002002c075c1984 */ /* 0x0002a80008000c00 */
[----:B------:R1:W1:Y:S04]  /*5dc0*/  @P1 LDS.128 R80, [R6+0x200] ;  /* 0x0002000006501984 */ /* 0x0002680000000c00 */
[----:B------:R1:W1:Y:S04]  /*5dd0*/  @P1 LDS.128 R84, [R4+0x200] ;  /* 0x0002000004541984 */ /* 0x0002680000000c00 */
[----:B------:R1:W1:Y:S01]  /*5de0*/  @P1 LDS.128 R88, [R2+0x200] ;  /* 0x0002000002581984 */ /* 0x0002620000000c00 */
[C---:B------:R-:W-:Y:S01]  /*5df0*/  ISETP.NE.AND P1, PT, R151.reuse, 0x2, PT ;  /* 0x000000029700780c */ /* 0x040fe20003f25270 */
[----:B------:R-:W-:Y:S01]  /*5e00*/  @!PT LDS RZ, [RZ] ;  /* 0x00000000fffff984 */ /* 0x000fe20000000800 */
[----:B------:R-:W-:Y:S01]  /*5e10*/  @!PT LDS RZ, [RZ] ;  /* 0x00000000fffff984 */ /* 0x000fe20000000800 */
[----:B------:R-:W-:Y:S01]  /*5e20*/  @!PT LDS RZ, [RZ] ;  /* 0x00000000fffff984 */ /* 0x000fe20000000800 */
[----:B------:R-:W-:Y:S01]  /*5e30*/  @!PT LDS RZ, [RZ] ;  /* 0x00000000fffff984 */ /* 0x000fe20000000800 */
[----:B------:R5:W-:Y:S06]  /*5e40*/  MEMBAR.ALL.CTA ;  /* 0x0000000000007992 */ /* 0x000bec0000008000 */
[----:B-----5:R-:W5:Y:S01]  /*5e50*/  FENCE.VIEW.ASYNC.S ;  /* 0x00000000000073c6 */ /* 0x020f620000000000 */
[----:B------:R-:W-:Y:S02]  /*5e60*/  SEL R3, RZ, 0x1, P1 ;  /* 0x00000001ff037807 */ /* 0x000fe40000800000 */
[----:B------:R-:W-:Y:S02]  /*5e70*/  SEL R151, R151, RZ, P1 ;  /* 0x000000ff97977207 */ /* 0x000fe40000800000 */
[----:B------:R-:W-:Y:S01]  /*5e80*/  LOP3.LUT R150, R150, R3, RZ, 0x3c, !PT ;  /* 0x0000000396967212 */ /* 0x000fe200078e3cff */
[----:B-----5:R1:W-:Y:S06]  /*5e90*/  SYNCS.ARRIVE.TRANS64.RED.A1T0 RZ, [R0+URZ], RZ ;  /* 0x000000ff00ff79a7 */ /* 0x0203ec00081004ff */
.L_x_95:
[----:B------:R-:W-:Y:S05]  /*5ea0*/  BSYNC B1 ;  /* 0x0000000000017941 */ /* 0x000fea0003800000 */
.L_x_94:
[----:B------:R-:W-:Y:S04]  /*5eb0*/  SHF.R.U32.HI R3, RZ, 0x15, R71 ;  /* 0x00000015ff037819 */ /* 0x000fe80000011647 */
[----:B------:R-:W-:Y:S01]  /*5ec0*/  LOP3.LUT P1, RZ, R3, 0x3, R146, 0x48, !PT ;  /* 0x0000000303ff7812 */ /* 0x000fe20007824892 */
[----:B------:R-:W-:Y:S01]  /*5ed0*/  @!UPT UIADD3 URZ, UPT, UPT, URZ, URZ, URZ ;  /* 0x000000fffffff290 */ /* 0x000fe2000fffe0ff */
[----:B----4-:R-:W-:Y:S11]  /*5ee0*/  @P0 BRA `(.L_x_99) ;  /* 0x0000000000080947 */ /* 0x010ff60003800000 */
[----:B------:R-:W4:Y:S02]  /*5ef0*/  SYNCS.PHASECHK.TRANS64.TRYWAIT P0, [R78+URZ+0xa0], R5 ;  /* 0x0000a0054e0075a7 */ /* 0x000f2400080011ff */
[----:B----4-:R-:W-:Y:S05]  /*5f00*/  @!P0 BRA `(.L_x_100) ;  /* 0x0000003400188947 */ /* 0x010fea0003800000 */
.L_x_99:
[----:B------:R-:W-:Y:S05]  /*5f10*/  @!P1 BRA `(.L_x_101) ;  /* 0x0000000000409947 */ /* 0x000fea0003800000 */
[----:B------:R-:W4:Y:S01]  /*5f20*/  LDCU.64 UR8, c[0x4][0x70] ;  /* 0x01000e00ff0877ac */ /* 0x000f220008000a00 */
[----:B------:R-:W-:Y:S01]  /*5f30*/  MOV R3, 0x0 ;  /* 0x0000000000037802 */ /* 0x000fe20000000f00 */
[----:B------:R-:W-:Y:S02]  /*5f40*/  HFMA2 R12, -RZ, RZ, 0, 5.9604644775390625e-08 ;  /* 0x00000001ff0c7431 */ /* 0x000fe400000001ff */
[----:B------:R-:W-:Y:S02]  /*5f50*/  IMAD.MOV.U32 R8, RZ, RZ, 0x192 ;  /* 0x00000192ff087424 */ /* 0x000fe400078e00ff */
[----:B------:R-:W-:Y:S01]  /*5f60*/  IMAD.MOV.U32 R13, RZ, RZ, RZ ;  /* 0x000000ffff0d7224 */ /* 0x000fe200078e00ff */
[----:B------:R-:W5:Y:S01]  /*5f70*/  LDCU.64 UR6, c[0x4][0x78] ;  /* 0x01000f00ff0677ac */ /* 0x000f620008000a00 */
[----:B-1----:R-:W1:Y:S01]  /*5f80*/  LDC.64 R2, c[0x4][R3] ;  /* 0x0100000003027b82 */ /* 0x002e620000000a00 */
[----:B------:R-:W2:Y:S01]  /*5f90*/  LDCU.64 UR4, c[0x4][0x10] ;  /* 0x01000200ff0477ac */ /* 0x000ea20008000a00 */
[----:B----4-:R-:W-:Y:S01]  /*5fa0*/  MOV R5, UR9 ;  /* 0x0000000900057c02 */ /* 0x010fe20008000f00 */
[----:B------:R-:W-:Y:S01]  /*5fb0*/  IMAD.U32 R4, RZ, RZ, UR8 ;  /* 0x00000008ff047e24 */ /* 0x000fe2000f8e00ff */
[----:B-----5:R-:W-:Y:S01]  /*5fc0*/  MOV R7, UR7 ;  /* 0x0000000700077c02 */ /* 0x020fe20008000f00 */
[----:B------:R-:W-:Y:S01]  /*5fd0*/  IMAD.U32 R6, RZ, RZ, UR6 ;  /* 0x00000006ff067e24 */ /* 0x000fe2000f8e00ff */
[----:B--2---:R-:W-:Y:S01]  /*5fe0*/  MOV R11, UR5 ;  /* 0x00000005000b7c02 */ /* 0x004fe20008000f00 */
[----:B------:R-:W-:Y:S02]  /*5ff0*/  IMAD.U32 R10, RZ, RZ, UR4 ;  /* 0x00000004ff0a7e24 */ /* 0x000fe4000f8e00ff */
[----:B------:R-:W-:Y:S07]  /*6000*/  LEPC R20, `(.L_x_101) ;  /* 0x000000001014794e */ /* 0x000fee0000000000 */
[----:B-1-3--:R-:W-:Y:S05]  /*6010*/  CALL.ABS.NOINC R2 ;  /* 0x0000000002007343 */ /* 0x00afea0003c00000 */
.L_x_101:
[----:B--2---:R-:W-:Y:S01]  /*6020*/  SHF.L.U32 R75, R92, 0x10, RZ ;  /* 0x000000105c4b7819 */ /* 0x004fe200000006ff */
[----:B------:R-:W-:Y:S05]  /*6030*/  WARPSYNC.ALL ;  /* 0x0000000000007948 */ /* 0x000fea0003800000 */
[----:B------:R-:W-:Y:S01]  /*6040*/  R2UR UR4, R71 ;  /* 0x00000000470472ca */ /* 0x000fe200000e0000 */
[----:B------:R-:W-:Y:S01]  /*6050*/  BSSY.RECONVERGENT B0, `(.L_x_102) ;  /* 0x0000121000007945 */ /* 0x000fe20003800200 */
[----:B------:R-:W-:Y:S02]  /*6060*/  ISETP.NE.AND P6, PT, R96, RZ, PT ;  /* 0x000000ff6000720c */ /* 0x000fe40003fc5270 */
[----:B------:R-:W-:Y:S02]  /*6070*/  IADD3 R110, PT, PT, R144, UR44, RZ ;  /* 0x0000002c906e7c10 */ /* 0x000fe4000fffe0ff */
[----:B------:R-:W-:Y:S02]  /*6080*/  SHF.L.U32 R109, R154, 0x4, RZ ;  /* 0x000000049a6d7819 */ /* 0x000fe400000006ff */
[-C--:B------:R-:W-:Y:S02]  /*6090*/  IADD3 R161, PT, PT, R156, R110.reuse, RZ ;  /* 0x0000006e9ca17210 */ /* 0x080fe40007ffe0ff */
[----:B------:R-:W-:Y:S02]  /*60a0*/  IADD3 R160, PT, PT, R155, R110, RZ ;  /* 0x0000006e9ba07210 */ /* 0x000fe40007ffe0ff */
[----:B------:R-:W-:Y:S01]  /*60b0*/  IADD3 R159, PT, PT, R110, R109, RZ ;  /* 0x0000006d6e9f7210 */ /* 0x000fe20007ffe0ff */
[----:B-1--4-:R-:W3:Y:S01]  /*60c0*/  LDTM.x64 R4, tmem[UR4] ;  /* 0x00000004000479ee */ /* 0x012ee20008340000 */
[C---:B------:R-:W-:Y:S02]  /*60d0*/  PRMT R73, R92.reuse, 0x8880, RZ ;  /* 0x000088805c497816 */ /* 0x040fe400000000ff */
[----:B------:R-:W-:Y:S02]  /*60e0*/  SHF.R.S32.HI R75, RZ, 0x18, R75 ;  /* 0x00000018ff4b7819 */ /* 0x000fe4000001144b */
[----:B------:R-:W-:Y:S02]  /*60f0*/  SHF.R.S32.HI R76, RZ, 0x18, R93 ;  /* 0x00000018ff4c7819 */ /* 0x000fe4000001145d */
[----:B------:R-:W-:Y:S02]  /*6100*/  SHF.L.U32 R74, R92, 0x8, RZ ;  /* 0x000000085c4a7819 */ /* 0x000fe400000006ff */
[----:B------:R-:W-:Y:S02]  /*6110*/  SHF.L.U32 R77, R93, 0x8, RZ ;  /* 0x000000085d4d7819 */ /* 0x000fe400000006ff */
[----:B------:R-:W-:Y:S02]  /*6120*/  SHF.R.S32.HI R74, RZ, 0x18, R74 ;  /* 0x00000018ff4a7819 */ /* 0x000fe4000001144a */
[----:B------:R-:W-:Y:S02]  /*6130*/  SHF.R.S32.HI R77, RZ, 0x18, R77 ;  /* 0x00000018ff4d7819 */ /* 0x000fe4000001144d */
[----:B------:R-:W-:Y:S02]  /*6140*/  ISETP.NE.AND P0, PT, R158, RZ, PT ;  /* 0x000000ff9e00720c */ /* 0x000fe40003f05270 */
[----:B------:R-:W-:Y:S02]  /*6150*/  LEA R111, R151, UR44, 0x3 ;  /* 0x0000002c976f7c11 */ /* 0x000fe4000f8e18ff */
[----:B------:R-:W-:Y:S01]  /*6160*/  @P6 SHF.L.U32 R116, R150, 0x1f, RZ ;  /* 0x0000001f96746819 */ /* 0x000fe200000006ff */
[C---:B---3--:R-:W-:Y:S02]  /*6170*/  IMAD R0, R70.reuse, R4, RZ ;  /* 0x0000000446007224 */ /* 0x048fe400078e02ff */
[C---:B------:R-:W-:Y:S02]  /*6180*/  IMAD R2, R70.reuse, R5, RZ ;  /* 0x0000000546027224 */ /* 0x040fe400078e02ff */
[----:B------:R-:W-:Y:S02]  /*6190*/  IMAD R3, R70, R6, RZ ;  /* 0x0000000646037224 */ /* 0x000fe400078e02ff */
[-C--:B------:R-:W-:Y:S01]  /*61a0*/  IMAD R0, R73, R72.reuse, R0 ;  /* 0x0000004849007224 */ /* 0x080fe200078e0200 */
[----:B------:R-:W-:Y:S01]  /*61b0*/  SHF.R.S32.HI R73, RZ, 0x18, R92 ;  /* 0x00000018ff497819 */ /* 0x000fe2000001145c */
[-C--:B------:R-:W-:Y:S01]  /*61c0*/  IMAD R2, R75, R72.reuse, R2 ;  /* 0x000000484b027224 */ /* 0x080fe200078e0202 */
[C---:B------:R-:W-:Y:S01]  /*61d0*/  PRMT R75, R93.reuse, 0x8880, RZ ;  /* 0x000088805d4b7816 */ /* 0x040fe200000000ff */
[----:B------:R-:W-:Y:S01]  /*61e0*/  IMAD R3, R74, R72, R3 ;  /* 0x000000484a037224 */ /* 0x000fe200078e0203 */
[----:B------:R-:W-:Y:S01]  /*61f0*/  SHF.L.U32 R74, R93, 0x10, RZ ;  /* 0x000000105d4a7819 */ /* 0x000fe200000006ff */
[C---:B------:R-:W-:Y:S02]  /*6200*/  IMAD R7, R70.reuse, R7, RZ ;  /* 0x0000000746077224 */ /* 0x040fe400078e02ff */
[C---:B------:R-:W-:Y:S01]  /*6210*/  IMAD R4, R70.reuse, R8, RZ ;  /* 0x0000000846047224 */ /* 0x040fe200078e02ff */
[----:B------:R-:W-:Y:S01]  /*6220*/  SHF.R.S32.HI R74, RZ, 0x18, R74 ;  /* 0x00000018ff4a7819 */ /* 0x000fe2000001144a */
[----:B------:R-:W-:Y:S02]  /*6230*/  IMAD R5, R70, R9, RZ ;  /* 0x0000000946057224 */ /* 0x000fe400078e02ff */
[-C--:B------:R-:W-:Y:S01]  /*6240*/  IMAD R7, R73, R72.reuse, R7 ;  /* 0x0000004849077224 */ /* 0x080fe200078e0207 */
[C---:B------:R-:W-:Y:S01]  /*6250*/  PRMT R73, R94.reuse, 0x8880, RZ ;  /* 0x000088805e497816 */ /* 0x040fe200000000ff */
[----:B------:R-:W-:Y:S01]  /*6260*/  IMAD R4, R75, R72, R4 ;  /* 0x000000484b047224 */ /* 0x000fe200078e0204 */
[----:B------:R-:W-:Y:S01]  /*6270*/  SHF.L.U32 R75, R94, 0x8, RZ ;  /* 0x000000085e4b7819 */ /* 0x000fe200000006ff */
[----:B------:R-:W-:Y:S01]  /*6280*/  IMAD R6, R70, R10, RZ ;  /* 0x0000000a46067224 */ /* 0x000fe200078e02ff */
[----:B------:R-:W-:Y:S01]  /*6290*/  I2IP.S8.S32.SAT R97, R7, R3, RZ ;  /* 0x0000000307617239 */ /* 0x000fe200000014ff */
[----:B------:R-:W-:Y:S01]  /*62a0*/  IMAD R5, R74, R72, R5 ;  /* 0x000000484a057224 */ /* 0x000fe200078e0205 */
[----:B------:R-:W-:Y:S01]  /*62b0*/  SHF.L.U32 R74, R94, 0x10, RZ ;  /* 0x000000105e4a7819 */ /* 0x000fe200000006ff */
[----:B------:R-:W-:Y:S01]  /*62c0*/  IMAD R11, R70, R11, RZ ;  /* 0x0000000b460b7224 */ /* 0x000fe200078e02ff */
[----:B------:R-:W-:Y:S01]  /*62d0*/  I2IP.S8.S32.SAT R96, R2, R0, R97 ;  /* 0x0000000002607239 */ /* 0x000fe20000001461 */
[C---:B------:R-:W-:Y:S01]  /*62e0*/  IMAD R8, R70.reuse, R12, RZ ;  /* 0x0000000c46087224 */ /* 0x040fe200078e02ff */
[----:B------:R-:W-:Y:S01]  /*62f0*/  SHF.R.S32.HI R74, RZ, 0x18, R74 ;  /* 0x00000018ff4a7819 */ /* 0x000fe2000001144a */
[-C--:B------:R-:W-:Y:S01]  /*6300*/  IMAD R6, R77, R72.reuse, R6 ;  /* 0x000000484d067224 */ /* 0x080fe200078e0206 */
[----:B------:R-:W-:Y:S01]  /*6310*/  SHF.R.S32.HI R75, RZ, 0x18, R75 ;  /* 0x00000018ff4b7819 */ /* 0x000fe2000001144b */
[----:B------:R-:W-:Y:S01]  /*6320*/  IMAD R9, R70, R13, RZ ;  /* 0x0000000d46097224 */ /* 0x000fe200078e02ff */
[----:B------:R-:W-:Y:S01]  /*6330*/  SHF.L.U32 R77, R95, 0x8, RZ ;  /* 0x000000085f4d7819 */ /* 0x000fe200000006ff */
[-C--:B------:R-:W-:Y:S01]  /*6340*/  IMAD R11, R76, R72.reuse, R11 ;  /* 0x000000484c0b7224 */ /* 0x080fe200078e020b */
[----:B------:R-:W-:Y:S01]  /*6350*/  SHF.R.S32.HI R76, RZ, 0x18, R95 ;  /* 0x00000018ff4c7819 */ /* 0x000fe2000001145f */
[----:B------:R-:W-:Y:S01]  /*6360*/  IMAD R8, R73, R72, R8 ;  /* 0x0000004849087224 */ /* 0x000fe200078e0208 */
[----:B------:R-:W-:Y:S01]  /*6370*/  SHF.R.S32.HI R73, RZ, 0x18, R94 ;  /* 0x00000018ff497819 */ /* 0x000fe2000001145e */
[----:B------:R-:W-:Y:S01]  /*6380*/  IMAD R10, R70, R14, RZ ;  /* 0x0000000e460a7224 */ /* 0x000fe200078e02ff */
[----:B------:R-:W-:Y:S01]  /*6390*/  I2IP.S8.S32.SAT R98, R11, R6, RZ ;  /* 0x000000060b627239 */ /* 0x000fe200000014ff */
[----:B------:R-:W-:Y:S01]  /*63a0*/  IMAD R9, R74, R72, R9 ;  /* 0x000000484a097224 */ /* 0x000fe200078e0209 */
[----:B------:R-:W-:Y:S01]  /*63b0*/  SHF.R.S32.HI R77, RZ, 0x18, R77 ;  /* 0x00000018ff4d7819 */ /* 0x000fe2000001144d */
[----:B------:R-:W-:Y:S01]  /*63c0*/  IMAD.U32 R74, R95, 0x10000, RZ ;  /* 0x000100005f4a7824 */ /* 0x000fe200078e00ff */
[----:B------:R-:W-:Y:S01]  /*63d0*/  I2IP.S8.S32.SAT R97, R5, R4, R98 ;  /* 0x0000000405617239 */ /* 0x000fe20000001462 */
[C---:B------:R-:W-:Y:S02]  /*63e0*/  IMAD R15, R70.reuse, R15, RZ ;  /* 0x0000000f460f7224 */ /* 0x040fe400078e02ff */
[----:B------:R-:W-:Y:S01]  /*63f0*/  IMAD R10, R75, R72, R10 ;  /* 0x000000484b0a7224 */ /* 0x000fe200078e020a */
[----:B------:R-:W-:Y:S01]  /*6400*/  PRMT R75, R95, 0x8880, RZ ;  /* 0x000088805f4b7816 */ /* 0x000fe200000000ff */
        /* <DEDUP_REMOVED lines=11> */
[C---:B------:R-:W-:Y:S01]  /*64c0*/  IMAD R19, R70.reuse, R19, RZ ;  /* 0x0000001346137224 */ /* 0x040fe200078e02ff */
[----:B------:R-:W-:Y:S01]  /*64d0*/  I2IP.S8.S32.SAT R98, R9, R8, R98 ;  /* 0x0000000809627239 */ /* 0x000fe20000001462 */
[C---:B------:R-:W-:Y:S01]  /*64e0*/  IMAD R16, R70.reuse, R20, RZ ;  /* 0x0000001446107224 */ /* 0x040fe200078e02ff */
[----:B------:R-:W-:Y:S01]  /*64f0*/  SHF.R.S32.HI R74, RZ, 0x18, R74 ;  /* 0x00000018ff4a7819 */ /* 0x000fe2000001144a */
[-C--:B------:R-:W-:Y:S01]  /*6500*/  IMAD R14, R77, R72.reuse, R14 ;  /* 0x000000484d0e7224 */ /* 0x080fe200078e020e */
[----:B------:R-:W-:Y:S01]  /*6510*/  SHF.R.S32.HI R75, RZ, 0x18, R75 ;  /* 0x00000018ff4b7819 */ /* 0x000fe2000001144b */
[----:B------:R-:W-:Y:S01]  /*6520*/  IMAD R17, R70, R21, RZ ;  /* 0x0000001546117224 */ /* 0x000fe200078e02ff */
[----:B------:R-:W-:Y:S01]  /*6530*/  SHF.L.U32 R77, R81, 0x8, RZ ;  /* 0x00000008514d7819 */ /* 0x000fe200000006ff */
[----:B------:R-:W-:Y:S01]  /*6540*/  IMAD R19, R76, R72, R19 ;  /* 0x000000484c137224 */ /* 0x000fe200078e0213 */
[----:B------:R-:W-:Y:S01]  /*6550*/  SHF.R.S32.HI R76, RZ, 0x18, R81 ;  /* 0x00000018ff4c7819 */ /* 0x000fe20000011451 */
[----:B------:R-:W-:Y:S01]  /*6560*/  IMAD R18, R70, R22, RZ ;  /* 0x0000001646127224 */ /* 0x000fe200078e02ff */
[----:B------:R-:W-:Y:S01]  /*6570*/  SHF.R.S32.HI R77, RZ, 0x18, R77 ;  /* 0x00000018ff4d7819 */ /* 0x000fe2000001144d */
[----:B------:R-:W-:Y:S01]  /*6580*/  IMAD R16, R73, R72, R16 ;  /* 0x0000004849107224 */ /* 0x000fe200078e0210 */
[----:B------:R-:W-:Y:S01]  /*6590*/  I2IP.S8.S32.SAT R99, R19, R14, RZ ;  /* 0x0000000e13637239 */ /* 0x000fe200000014ff */
[-C--:B------:R-:W-:Y:S01]  /*65a0*/  IMAD R17, R74, R72.reuse, R17 ;  /* 0x000000484a117224 */ /* 0x080fe200078e0211 */
[----:B------:R-:W-:Y:S01]  /*65b0*/  SHF.L.U32 R74, R81, 0x10, RZ ;  /* 0x00000010514a7819 */ /* 0x000fe200000006ff */
[C---:B------:R-:W-:Y:S01]  /*65c0*/  IMAD R23, R70.reuse, R23, RZ ;  /* 0x0000001746177224 */ /* 0x040fe200078e02ff */
[----:B------:R-:W-:Y:S01]  /*65d0*/  SHF.R.S32.HI R73, RZ, 0x18, R80 ;  /* 0x00000018ff497819 */ /* 0x000fe20000011450 */
[----:B------:R-:W-:Y:S01]  /*65e0*/  IMAD R18, R75, R72, R18 ;  /* 0x000000484b127224 */ /* 0x000fe200078e0212 */
[----:B------:R-:W-:Y:S01]  /*65f0*/  PRMT R75, R81, 0x8880, RZ ;  /* 0x00008880514b7816 */ /* 0x000fe200000000ff */
[C---:B------:R-:W-:Y:S01]  /*6600*/  IMAD R20, R70.reuse, R24, RZ ;  /* 0x0000001846147224 */ /* 0x040fe200078e02ff */
[----:B------:R-:W-:Y:S01]  /*6610*/  SHF.R.S32.HI R74, RZ, 0x18, R74 ;  /* 0x00000018ff4a7819 */ /* 0x000fe2000001144a */
[----:B------:R-:W-:Y:S01]  /*6620*/  IMAD R21, R70, R25, RZ ;  /* 0x0000001946157224 */ /* 0x000fe200078e02ff */
[----:B------:R-:W-:Y:S01]  /*6630*/  I2IP.S8.S32.SAT R99, R13, R12, R99 ;  /* 0x0000000c0d637239 */ /* 0x000fe20000001463 */
[-C--:B------:R-:W-:Y:S01]  /*6640*/  IMAD R23, R73, R72.reuse, R23 ;  /* 0x0000004849177224 */ /* 0x080fe200078e0217 */
[C---:B------:R-:W-:Y:S01]  /*6650*/  PRMT R73, R82.reuse, 0x8880, RZ ;  /* 0x0000888052497816 */ /* 0x040fe200000000ff */
[-C--:B------:R-:W-:Y:S01]  /*6660*/  IMAD R20, R75, R72.reuse, R20 ;  /* 0x000000484b147224 */ /* 0x080fe200078e0214 */
[----:B------:R-:W-:Y:S01]  /*6670*/  SHF.L.U32 R75, R82, 0x8, RZ ;  /* 0x00000008524b7819 */ /* 0x000fe200000006ff */
[----:B------:R-:W-:Y:S01]  /*6680*/  IMAD R21, R74, R72, R21 ;  /* 0x000000484a157224 */ /* 0x000fe200078e0215 */
[----:B------:R1:W-:Y:S01]  /*6690*/  STS.128 [R144+UR44+0x4200], R96 ;  /* 0x0042006090007988 */ /* 0x0003e20008000c2c */
[----:B------:R-:W-:Y:S01]  /*66a0*/  IMAD R22, R70, R26, RZ ;  /* 0x0000001a46167224 */ /* 0x000fe200078e02ff */
[----:B------:R-:W-:Y:S01]  /*66b0*/  I2IP.S8.S32.SAT R100, R23, R18, RZ ;  /* 0x0000001217647239 */ /* 0x000fe200000014ff */
[----:B------:R-:W-:Y:S01]  /*66c0*/  IMAD.U32 R74, R82, 0x10000, RZ ;  /* 0x00010000524a7824 */ /* 0x000fe200078e00ff */
[----:B------:R-:W-:Y:S01]  /*66d0*/  SHF.R.S32.HI R75, RZ, 0x18, R75 ;  /* 0x00000018ff4b7819 */ /* 0x000fe2000001144b */
[C---:B------:R-:W-:Y:S01]  /*66e0*/  IMAD R27, R70.reuse, R27, RZ ;  /* 0x0000001b461b7224 */ /* 0x040fe200078e02ff */
[----:B------:R-:W-:Y:S01]  /*66f0*/  I2IP.S8.S32.SAT R100, R17, R16, R100 ;  /* 0x0000001011647239 */ /* 0x000fe20000001464 */
[C---:B------:R-:W-:Y:S01]  /*6700*/  IMAD R24, R70.reuse, R28, RZ ;  /* 0x0000001c46187224 */ /* 0x040fe200078e02ff */
[----:B------:R-:W-:Y:S01]  /*6710*/  SHF.R.S32.HI R74, RZ, 0x18, R74 ;  /* 0x00000018ff4a7819 */ /* 0x000fe2000001144a */
[-C--:B------:R-:W-:Y:S01]  /*6720*/  IMAD R22, R77, R72.reuse, R22 ;  /* 0x000000484d167224 */ /* 0x080fe200078e0216 */
[----:B------:R-:W-:Y:S01]  /*6730*/  SHF.L.U32 R77, R83, 0x8, RZ ;  /* 0x00000008534d7819 */ /* 0x000fe200000006ff */
[----:B------:R-:W-:Y:S02]  /*6740*/  IMAD R25, R70, R29, RZ ;  /* 0x0000001d46197224 */ /* 0x000fe400078e02ff */
        /* <DEDUP_REMOVED lines=33> */
[----:B------:R-:W-:Y:S01]  /*6960*/  PRMT R76, R85, 0x8880, RZ ;  /* 0x00008880554c7816 */ /* 0x000fe200000000ff */
[C---:B------:R-:W-:Y:S02]  /*6970*/  IMAD R34, R70.reuse, R38, RZ ;  /* 0x0000002646227224 */ /* 0x040fe400078e02ff */
[----:B------:R-:W-:Y:S01]  /*6980*/  IMAD R32, R73, R72, R32 ;  /* 0x0000004849207224 */ /* 0x000fe200078e0220 */
[----:B------:R-:W-:Y:S01]  /*6990*/  SHF.R.S32.HI R73, RZ, 0x18, R84 ;  /* 0x00000018ff497819 */ /* 0x000fe20000011454 */
[----:B------:R-:W-:Y:S01]  /*69a0*/  IMAD R39, R70, R39, RZ ;  /* 0x0000002746277224 */ /* 0x000fe200078e02ff */
[----:B------:R-:W-:Y:S01]  /*69b0*/  I2IP.S8.S32.SAT R103, R35, R30, RZ ;  /* 0x0000001e23677239 */ /* 0x000fe200000014ff */
[-C--:B------:R-:W-:Y:S02]  /*69c0*/  IMAD R33, R74, R72.reuse, R33 ;  /* 0x000000484a217224 */ /* 0x080fe400078e0221 */
[----:B------:R-:W-:Y:S01]  /*69d0*/  IMAD R34, R75, R72, R34 ;  /* 0x000000484b227224 */ /* 0x000fe200078e0222 */
[----:B------:R-:W-:Y:S01]  /*69e0*/  I2IP.S8.S32.SAT R103, R29, R28, R103 ;  /* 0x0000001c1d677239 */ /* 0x000fe20000001467 */
[C---:B------:R-:W-:Y:S01]  /*69f0*/  IMAD.U32 R74, R85.reuse, 0x10000, RZ ;  /* 0x00010000554a7824 */ /* 0x040fe200078e00ff */
[----:B------:R-:W-:Y:S01]  /*6a00*/  SHF.L.U32 R75, R85, 0x8, RZ ;  /* 0x00000008554b7819 */ /* 0x000fe200000006ff */
[----:B------:R-:W-:Y:S01]  /*6a10*/  IMAD R39, R73, R72, R39 ;  /* 0x0000004849277224 */ /* 0x000fe200078e0227 */
[----:B------:R-:W-:Y:S01]  /*6a20*/  MOV R73, R76 ;  /* 0x0000004c00497202 */ /* 0x000fe20000000f00 */
[C---:B------:R-:W-:Y:S01]  /*6a30*/  IMAD R36, R70.reuse, R40, RZ ;  /* 0x0000002846247224 */ /* 0x040fe200078e02ff */
[----:B------:R-:W-:Y:S01]  /*6a40*/  SHF.R.S32.HI R74, RZ, 0x18, R74 ;  /* 0x00000018ff4a7819 */ /* 0x000fe2000001144a */
[C---:B------:R-:W-:Y:S01]  /*6a50*/  IMAD R37, R70.reuse, R41, RZ ;  /* 0x0000002946257224 */ /* 0x040fe200078e02ff */
[----:B------:R-:W-:Y:S01]  /*6a60*/  SHF.R.S32.HI R75, RZ, 0x18, R75 ;  /* 0x00000018ff4b7819 */ /* 0x000fe2000001144b */
[----:B------:R-:W-:Y:S01]  /*6a70*/  IMAD R38, R70, R42, RZ ;  /* 0x0000002a46267224 */ /* 0x000fe200078e02ff */
[----:B------:R1:W-:Y:S01]  /*6a80*/  STS.128 [R161+0x4200], R100 ;  /* 0x00420064a1007388 */ /* 0x0003e20000000c00 */
[----:B------:R-:W-:Y:S01]  /*6a90*/  IMAD R36, R73, R72, R36 ;  /* 0x0000004849247224 */ /* 0x000fe200078e0224 */
[----:B------:R-:W-:Y:S01]  /*6aa0*/  I2IP.S8.S32.SAT R104, R39, R34, RZ ;  /* 0x0000002227687239 */ /* 0x000fe200000014ff */
[-C--:B------:R-:W-:Y:S01]  /*6ab0*/  IMAD R37, R74, R72.reuse, R37 ;  /* 0x000000484a257224 */ /* 0x080fe200078e0225 */
[----:B------:R-:W-:Y:S01]  /*6ac0*/  SHF.R.S32.HI R76, RZ, 0x18, R85 ;  /* 0x00000018ff4c7819 */ /* 0x000fe20000011455 */
[----:B------:R-:W-:Y:S01]  /*6ad0*/  IMAD R43, R70, R43, RZ ;  /* 0x0000002b462b7224 */ /* 0x000fe200078e02ff */
[C---:B------:R-:W-:Y:S01]  /*6ae0*/  SHF.L.U32 R74, R86.reuse, 0x10, RZ ;  /* 0x00000010564a7819 */ /* 0x040fe200000006ff */
[----:B------:R-:W-:Y:S01]  /*6af0*/  IMAD R38, R75, R72, R38 ;  /* 0x000000484b267224 */ /* 0x000fe200078e0226 */
[----:B------:R-:W-:Y:S01]  /*6b00*/  PRMT R73, R86, 0x8880, RZ ;  /* 0x0000888056497816 */ /* 0x000fe200000000ff */
[----:B------:R-:W-:Y:S01]  /*6b10*/  IMAD R40, R70, R44, RZ ;  /* 0x0000002c46287224 */ /* 0x000fe200078e02ff */
[----:B------:R-:W-:Y:S01]  /*6b20*/  SHF.L.U32 R75, R86, 0x8, RZ ;  /* 0x00000008564b7819 */ /* 0x000fe200000006ff */
[----:B------:R-:W-:Y:S01]  /*6b30*/  IMAD R41, R70, R45, RZ ;  /* 0x0000002d46297224 */ /* 0x000fe200078e02ff */
[----:B------:R-:W-:Y:S01]  /*6b40*/  SHF.R.S32.HI R74, RZ, 0x18, R74 ;  /* 0x00000018ff4a7819 */ /* 0x000fe2000001144a */
[----:B------:R-:W-:Y:S01]  /*6b50*/  IMAD R43, R76, R72, R43 ;  /* 0x000000484c2b7224 */ /* 0x000fe200078e022b */
[----:B------:R-:W-:Y:S01]  /*6b60*/  SHF.R.S32.HI R75, RZ, 0x18, R75 ;  /* 0x00000018ff4b7819 */ /* 0x000fe2000001144b */
[C---:B------:R-:W-:Y:S01]  /*6b70*/  IMAD R42, R70.reuse, R46, RZ ;  /* 0x0000002e462a7224 */ /* 0x040fe200078e02ff */
[----:B------:R-:W-:Y:S01]  /*6b80*/  I2IP.S8.S32.SAT R104, R33, R32, R104 ;  /* 0x0000002021687239 */ /* 0x000fe20000001468 */
[----:B------:R-:W-:Y:S01]  /*6b90*/  IMAD R40, R73, R72, R40 ;  /* 0x0000004849287224 */ /* 0x000fe200078e0228 */
[----:B------:R-:W-:Y:S01]  /*6ba0*/  SHF.R.S32.HI R76, RZ, 0x18, R86 ;  /* 0x00000018ff4c7819 */ /* 0x000fe20000011456 */
[----:B------:R-:W-:Y:S01]  /*6bb0*/  IMAD R47, R70, R47, RZ ;  /* 0x0000002f462f7224 */ /* 0x000fe200078e02ff */
[----:B------:R-:W-:Y:S01]  /*6bc0*/  I2IP.S8.S32.SAT R105, R43, R38, RZ ;  /* 0x000000262b697239 */ /* 0x000fe200000014ff */
[-C--:B------:R-:W-:Y:S01]  /*6bd0*/  IMAD R41, R74, R72.reuse, R41 ;  /* 0x000000484a297224 */ /* 0x080fe200078e0229 */
[----:B------:R-:W-:Y:S01]  /*6be0*/  PRMT R73, R87, 0x8880, RZ ;  /* 0x0000888057497816 */ /* 0x000fe200000000ff */
[-C--:B------:R-:W-:Y:S01]  /*6bf0*/  IMAD R42, R75, R72.reuse, R42 ;  /* 0x000000484b2a7224 */ /* 0x080fe200078e022a */
[----:B------:R-:W-:Y:S01]  /*6c00*/  SHF.L.U32 R74, R87, 0x10, RZ ;  /* 0x00000010574a7819 */ /* 0x000fe200000006ff */
[----:B------:R-:W-:Y:S01]  /*6c10*/  IMAD R47, R76, R72, R47 ;  /* 0x000000484c2f7224 */ /* 0x000fe200078e022f */
[----:B------:R-:W-:Y:S01]  /*6c20*/  I2IP.S8.S32.SAT R105, R37, R36, R105 ;  /* 0x0000002425697239 */ /* 0x000fe20000001469 */
[C---:B------:R-:W-:Y:S01]  /*6c30*/  IMAD R44, R70.reuse, R48, RZ ;  /* 0x00000030462c7224 */ /* 0x040fe200078e02ff */
[----:B------:R-:W-:Y:S01]  /*6c40*/  SHF.R.S32.HI R74, RZ, 0x18, R74 ;  /* 0x00000018ff4a7819 */ /* 0x000fe2000001144a */
[----:B------:R-:W-:Y:S01]  /*6c50*/  IMAD.SHL.U32 R76, R87, 0x100, RZ ;  /* 0x00000100574c7824 */ /* 0x000fe200078e00ff */
[----:B------:R-:W-:Y:S01]  /*6c60*/  I2IP.S8.S32.SAT R106, R47, R42, RZ ;  /* 0x0000002a2f6a7239 */ /* 0x000fe200000014ff */
[----:B------:R-:W-:Y:S01]  /*6c70*/  IMAD R45, R70, R49, RZ ;  /* 0x00000031462d7224 */ /* 0x000fe200078e02ff */
[----:B------:R-:W-:Y:S01]  /*6c80*/  PRMT R75, R88, 0x8880, RZ ;  /* 0x00008880584b7816 */ /* 0x000fe200000000ff */
[----:B------:R-:W-:Y:S01]  /*6c90*/  IMAD R44, R73, R72, R44 ;  /* 0x00000048492c7224 */ /* 0x000fe200078e022c */
[----:B------:R-:W-:Y:S01]  /*6ca0*/  SHF.R.S32.HI R73, RZ, 0x18, R76 ;  /* 0x00000018ff497819 */ /* 0x000fe2000001144c */
[----:B------:R-:W-:Y:S01]  /*6cb0*/  IMAD R46, R70, R50, RZ ;  /* 0x00000032462e7224 */ /* 0x000fe200078e02ff */
[----:B------:R-:W-:Y:S01]  /*6cc0*/  I2IP.S8.S32.SAT R106, R41, R40, R106 ;  /* 0x00000028296a7239 */ /* 0x000fe2000000146a */
[----:B------:R-:W-:Y:S01]  /*6cd0*/  IMAD R45, R74, R72, R45 ;  /* 0x000000484a2d7224 */ /* 0x000fe200078e022d */
[----:B------:R-:W-:Y:S01]  /*6ce0*/  SHF.R.S32.HI R74, RZ, 0x18, R87 ;  /* 0x00000018ff4a7819 */ /* 0x000fe20000011457 */
[----:B------:R-:W-:Y:S01]  /*6cf0*/  IMAD R51, R70, R51, RZ ;  /* 0x0000003346337224 */ /* 0x000fe200078e02ff */
[----:B------:R-:W-:Y:S01]  /*6d00*/  SHF.L.U32 R76, R88, 0x8, RZ ;  /* 0x00000008584c7819 */ /* 0x000fe200000006ff */
[----:B------:R-:W-:Y:S02]  /*6d10*/  IMAD R48, R70, R52, RZ ;  /* 0x0000003446307224 */ /* 0x000fe400078e02ff */
[-C--:B------:R-:W-:Y:S01]  /*6d20*/  IMAD R46, R73, R72.reuse, R46 ;  /* 0x00000048492e7224 */ /* 0x080fe200078e022e */
[----:B------:R-:W-:Y:S01]  /*6d30*/  SHF.R.S32.HI R73, RZ, 0x18, R77 ;  /* 0x00000018ff497819 */ /* 0x000fe2000001144d */
[-C--:B------:R-:W-:Y:S01]  /*6d40*/  IMAD R51, R74, R72.reuse, R51 ;  /* 0x000000484a337224 */ /* 0x080fe200078e0233 */
[----:B------:R-:W-:Y:S01]  /*6d50*/  SHF.R.S32.HI R74, RZ, 0x18, R88 ;  /* 0x00000018ff4a7819 */ /* 0x000fe20000011458 */
[----:B------:R-:W-:Y:S01]  /*6d60*/  IMAD R49, R70, R53, RZ ;  /* 0x0000003546317224 */ /* 0x000fe200078e02ff */
[----:B------:R-:W-:Y:S01]  /*6d70*/  SHF.L.U32 R77, R90, 0x8, RZ ;  /* 0x000000085a4d7819 */ /* 0x000fe200000006ff */
[----:B------:R-:W-:Y:S01]  /*6d80*/  IMAD R48, R75, R72, R48 ;  /* 0x000000484b307224 */ /* 0x000fe200078e0230 */
[----:B------:R-:W-:Y:S01]  /*6d90*/  SHF.R.S32.HI R75, RZ, 0x18, R76 ;  /* 0x00000018ff4b7819 */ /* 0x000fe2000001144c */
[C---:B------:R-:W-:Y:S01]  /*6da0*/  IMAD R50, R70.reuse, R54, RZ ;  /* 0x0000003646327224 */ /* 0x040fe200078e02ff */
[----:B------:R-:W-:Y:S01]  /*6db0*/  I2IP.S8.S32.SAT R107, R51, R46, RZ ;  /* 0x0000002e336b7239 */ /* 0x000fe200000014ff */
[C---:B------:R-:W-:Y:S01]  /*6dc0*/  IMAD R55, R70.reuse, R55, RZ ;  /* 0x0000003746377224 */ /* 0x040fe200078e02ff */
[----:B------:R-:W-:Y:S01]  /*6dd0*/  SHF.L.U32 R76, R89, 0x10, RZ ;  /* 0x00000010594c7819 */ /* 0x000fe200000006ff */
[----:B------:R-:W-:Y:S01]  /*6de0*/  IMAD R49, R73, R72, R49 ;  /* 0x0000004849317224 */ /* 0x000fe200078e0231 */
[----:B------:R-:W-:Y:S01]  /*6df0*/  PRMT R73, R89, 0x8880, RZ ;  /* 0x0000888059497816 */ /* 0x000fe200000000ff */
[----:B------:R-:W-:Y:S01]  /*6e00*/  IMAD R52, R70, R56, RZ ;  /* 0x0000003846347224 */ /* 0x000fe200078e02ff */
[----:B------:R-:W-:Y:S01]  /*6e10*/  I2IP.S8.S32.SAT R107, R45, R44, R107 ;  /* 0x0000002c2d6b7239 */ /* 0x000fe2000000146b */
[-C--:B------:R-:W-:Y:S01]  /*6e20*/  IMAD R50, R75, R72.reuse, R50 ;  /* 0x000000484b327224 */ /* 0x080fe200078e0232 */
[----:B------:R-:W-:Y:S01]  /*6e30*/  PRMT R75, R90, 0x8880, RZ ;  /* 0x000088805a4b7816 */ /* 0x000fe200000000ff */
[-C--:B------:R-:W-:Y:S01]  /*6e40*/  IMAD R55, R74, R72.reuse, R55 ;  /* 0x000000484a377224 */ /* 0x080fe200078e0237 */
[----:B------:R-:W-:Y:S01]  /*6e50*/  SHF.R.S32.HI R74, RZ, 0x18, R76 ;  /* 0x00000018ff4a7819 */ /* 0x000fe2000001144c */
[----:B------:R-:W-:Y:S01]  /*6e60*/  IMAD R52, R73, R72, R52 ;  /* 0x0000004849347224 */ /* 0x000fe200078e0234 */
[----:B------:R-:W-:Y:S01]  /*6e70*/  SHF.L.U32 R73, R89, 0x8, RZ ;  /* 0x0000000859497819 */ /* 0x000fe200000006ff */
[C---:B------:R-:W-:Y:S01]  /*6e80*/  IMAD R53, R70.reuse, R57, RZ ;  /* 0x0000003946357224 */ /* 0x040fe200078e02ff */
[----:B------:R1:W-:Y:S01]  /*6e90*/  STS.128 [R160+0x4200], R104 ;  /* 0x00420068a0007388 */ /* 0x0003e20000000c00 */
[----:B------:R-:W-:Y:S01]  /*6ea0*/  IMAD R54, R70, R58, RZ ;  /* 0x0000003a46367224 */ /* 0x000fe200078e02ff */
[----:B------:R-:W-:Y:S01]  /*6eb0*/  SHF.R.S32.HI R73, RZ, 0x18, R73 ;  /* 0x00000018ff497819 */ /* 0x000fe20000011449 */
[----:B------:R-:W-:Y:S01]  /*6ec0*/  IMAD R53, R74, R72, R53 ;  /* 0x000000484a357224 */ /* 0x000fe200078e0235 */
[----:B------:R-:W-:Y:S01]  /*6ed0*/  SHF.L.U32 R76, R90, 0x10, RZ ;  /* 0x000000105a4c7819 */ /* 0x000fe200000006ff */
[C---:B------:R-:W-:Y:S01]  /*6ee0*/  IMAD R59, R70.reuse, R59, RZ ;  /* 0x0000003b463b7224 */ /* 0x040fe200078e02ff */
[----:B------:R-:W-:Y:S01]  /*6ef0*/  SHF.R.S32.HI R74, RZ, 0x18, R89 ;  /* 0x00000018ff4a7819 */ /* 0x000fe20000011459 */
[C---:B------:R-:W-:Y:S01]  /*6f00*/  IMAD R56, R70.reuse, R60, RZ ;  /* 0x0000003c46387224 */ /* 0x040fe200078e02ff */
[----:B------:R-:W-:Y:S01]  /*6f10*/  I2IP.S8.S32.SAT R112, R55, R50, RZ ;  /* 0x0000003237707239 */ /* 0x000fe200000014ff */
[----:B------:R-:W-:Y:S01]  /*6f20*/  IMAD R54, R73, R72, R54 ;  /* 0x0000004849367224 */ /* 0x000fe200078e0236 */
[----:B------:R-:W-:Y:S01]  /*6f30*/  SHF.R.S32.HI R76, RZ, 0x18, R76 ;  /* 0x00000018ff4c7819 */ /* 0x000fe2000001144c */
[----:B------:R-:W-:Y:S01]  /*6f40*/  IMAD R57, R70, R61, RZ ;  /* 0x0000003d46397224 */ /* 0x000fe200078e02ff */
[----:B------:R-:W-:Y:S01]  /*6f50*/  I2IP.S8.S32.SAT R112, R49, R48, R112 ;  /* 0x0000003031707239 */ /* 0x000fe20000001470 */
[----:B------:R-:W-:Y:S01]  /*6f60*/  IMAD R59, R74, R72, R59 ;  /* 0x000000484a3b7224 */ /* 0x000fe200078e023b */
[----:B------:R-:W-:Y:S01]  /*6f70*/  SHF.R.S32.HI R77, RZ, 0x18, R77 ;  /* 0x00000018ff4d7819 */ /* 0x000fe2000001144d */
[----:B------:R-:W-:Y:S01]  /*6f80*/  IMAD R58, R70, R62, RZ ;  /* 0x0000003e463a7224 */ /* 0x000fe200078e02ff */
[----:B------:R-:W-:Y:S01]  /*6f90*/  SHF.R.S32.HI R73, RZ, 0x18, R90 ;  /* 0x00000018ff497819 */ /* 0x000fe2000001145a */
[----:B------:R-:W-:Y:S01]  /*6fa0*/  IMAD R56, R75, R72, R56 ;  /* 0x000000484b387224 */ /* 0x000fe200078e0238 */
[----:B------:R-:W-:Y:S01]  /*6fb0*/  I2IP.S8.S32.SAT R113, R59, R54, RZ ;  /* 0x000000363b717239 */ /* 0x000fe200000014ff */
[----:B------:R-:W-:Y:S01]  /*6fc0*/  IMAD R57, R76, R72, R57 ;  /* 0x000000484c397224 */ /* 0x000fe200078e0239 */
[C---:B------:R-:W-:Y:S01]  /*6fd0*/  PRMT R75, R91.reuse, 0x8880, RZ ;  /* 0x000088805b4b7816 */ /* 0x040fe200000000ff */
[----:B------:R-:W-:Y:S01]  /*6fe0*/  IMAD.U32 R74, R91, 0x10000, RZ ;  /* 0x000100005b4a7824 */ /* 0x000fe200078e00ff */
[----:B------:R-:W-:Y:S01]  /*6ff0*/  I2IP.S8.S32.SAT R113, R53, R52, R113 ;  /* 0x0000003435717239 */ /* 0x000fe20000001471 */
[C---:B------:R-:W-:Y:S01]  /*7000*/  IMAD R63, R70.reuse, R63, RZ ;  /* 0x0000003f463f7224 */ /* 0x040fe200078e02ff */
[----:B------:R-:W-:Y:S01]  /*7010*/  SHF.R.S32.HI R76, RZ, 0x18, R91 ;  /* 0x00000018ff4c7819 */ /* 0x000fe2000001145b */
[----:B------:R-:W-:Y:S01]  /*7020*/  IMAD R58, R77, R72, R58 ;  /* 0x000000484d3a7224 */ /* 0x000fe200078e023a */
[----:B------:R-:W-:Y:S01]  /*7030*/  SHF.L.U32 R77, R91, 0x8, RZ ;  /* 0x000000085b4d7819 */ /* 0x000fe200000006ff */
[C---:B------:R-:W-:Y:S01]  /*7040*/  IMAD R60, R70.reuse, R64, RZ ;  /* 0x00000040463c7224 */ /* 0x040fe200078e02ff */
[----:B------:R-:W-:Y:S01]  /*7050*/  SHF.R.S32.HI R74, RZ, 0x18, R74 ;  /* 0x00000018ff4a7819 */ /* 0x000fe2000001144a */
[C---:B------:R-:W-:Y:S01]  /*7060*/  IMAD R61, R70.reuse, R65, RZ ;  /* 0x00000041463d7224 */ /* 0x040fe200078e02ff */
[----:B------:R-:W-:Y:S01]  /*7070*/  SHF.R.S32.HI R77, RZ, 0x18, R77 ;  /* 0x00000018ff4d7819 */ /* 0x000fe2000001144d */
[-C--:B------:R-:W-:Y:S02]  /*7080*/  IMAD R63, R73, R72.reuse, R63 ;  /* 0x00000048493f7224 */ /* 0x080fe400078e023f */
[----:B------:R-:W-:Y:S02]  /*7090*/  IMAD R60, R75, R72, R60 ;  /* 0x000000484b3c7224 */ /* 0x000fe400078e023c */
[----:B------:R-:W-:Y:S01]  /*70a0*/  IMAD R62, R70, R66, RZ ;  /* 0x00000042463e7224 */ /* 0x000fe200078e02ff */
[----:B------:R-:W-:Y:S01]  /*70b0*/  I2IP.S8.S32.SAT R114, R63, R58, RZ ;  /* 0x0000003a3f727239 */ /* 0x000fe200000014ff */
[----:B------:R-:W-:Y:S02]  /*70c0*/  IMAD R61, R74, R72, R61 ;  /* 0x000000484a3d7224 */ /* 0x000fe400078e023d */
[----:B------:R-:W-:Y:S01]  /*70d0*/  IMAD R67, R70, R67, RZ ;  /* 0x0000004346437224 */ /* 0x000fe200078e02ff */
[----:B------:R-:W-:Y:S01]  /*70e0*/  I2IP.S8.S32.SAT R114, R57, R56, R114 ;  /* 0x0000003839727239 */ /* 0x000fe20000001472 */
[-C--:B------:R-:W-:Y:S02]  /*70f0*/  IMAD R62, R77, R72.reuse, R62 ;  /* 0x000000484d3e7224 */ /* 0x080fe400078e023e */
[----:B------:R-:W-:Y:S05]  /*7100*/  IMAD R67, R76, R72, R67 ;  /* 0x000000484c437224 */ /* 0x000fea00078e0243 */
[----:B------:R-:W-:Y:S04]  /*7110*/  I2IP.S8.S32.SAT R115, R67, R62, RZ ;  /* 0x0000003e43737239 */ /* 0x000fe800000014ff */
[----:B------:R-:W-:Y:S05]  /*7120*/  I2IP.S8.S32.SAT R115, R61, R60, R115 ;  /* 0x0000003c3d737239 */ /* 0x000fea0000001473 */
[----:B------:R1:W-:Y:S01]  /*7130*/  STS.128 [R159+0x4200], R112 ;  /* 0x004200709f007388 */ /* 0x0003e20000000c00 */
[----:B------:R-:W-:Y:S01]  /*7140*/  @!PT LDS RZ, [RZ] ;  /* 0x00000000fffff984 */ /* 0x000fe20000000800 */
[----:B------:R-:W-:Y:S01]  /*7150*/  @!PT LDS RZ, [RZ] ;  /* 0x00000000fffff984 */ /* 0x000fe20000000800 */
[----:B------:R-:W-:Y:S01]  /*7160*/  @!PT LDS RZ, [RZ] ;  /* 0x00000000fffff984 */ /* 0x000fe20000000800 */
[----:B------:R-:W-:Y:S01]  /*7170*/  @!PT LDS RZ, [RZ] ;  /* 0x00000000fffff984 */ /* 0x000fe20000000800 */
[----:B------:R2:W-:Y:S07]  /*7180*/  MEMBAR.ALL.CTA ;  /* 0x0000000000007992 */ /* 0x0005ee0000008000 */
[----:B--2---:R-:W2:Y:S02]  /*7190*/  FENCE.VIEW.ASYNC.S ;  /* 0x00000000000073c6 */ /* 0x004ea40000000000 */
[----:B--2---:R-:W-:Y:S06]  /*71a0*/  BAR.SYNC.DEFER_BLOCKING 0x1, 0x80 ;  /* 0x0042000000007b1d */ /* 0x004fec0000010000 */
[----:B------:R-:W-:Y:S05]  /*71b0*/  @P0 BRA `(.L_x_103) ;  /* 0x0000000000280947 */ /* 0x000fea0003800000 */
[----:B------:R-:W2:Y:S01]  /*71c0*/  LDCU.64 UR6, c[0x0][0x348] ;  /* 0x00006900ff0677ac */ /* 0x000ea20008000a00 */
[----:B------:R-:W-:Y:S01]  /*71d0*/  UIADD3 UR4, UPT, UPT, UR44, 0x4200, URZ ;  /* 0x000042002c047890 */ /* 0x000fe2000fffe0ff */
[----:B------:R-:W-:Y:S05]  /*71e0*/  UMOV UR51, UR36 ;  /* 0x0000002400337c82 */ /* 0x000fea0008000000 */
[----:B------:R-:W-:Y:S04]  /*71f0*/  MOV R157, UR4 ;  /* 0x00000004009d7c02 */ /* 0x000fe80008000f00 */
[----:B------:R-:W-:Y:S01]  /*7200*/  R2UR UR48, R157 ;  /* 0x000000009d3072ca */ /* 0x000fe200000e0000 */
[----:B--2---:R-:W-:Y:S04]  /*7210*/  UIADD3 UR4, UP0, UPT, UR6, 0x680, URZ ;  /* 0x0000068006047890 */ /* 0x004fe8000ff1e0ff */
[----:B------:R-:W-:Y:S09]  /*7220*/  UIADD3.X UR5, UPT, UPT, URZ, UR7, URZ, UP0, !UPT ;  /* 0x00000007ff057290 */ /* 0x000ff200087fe4ff */
[----:B------:R2:W-:Y:S01]  /*7230*/  UTMASTG.3D [UR48], [UR4] ;  /* 0x00000030040073b5 */ /* 0x0005e20008010000 */
[----:B------:R0:W-:Y:S01]  /*7240*/  UTMACMDFLUSH ;  /* 0x00000000000079b7 */ /* 0x0001e20000000000 */
[----:B--2---:R-:W-:Y:S04]  /*7250*/  DEPBAR.LE SB0, 0x1 ;  /* 0x000080400000791a */ /* 0x004fe80000000000 */
.L_x_103:
[----:B------:R-:W-:Y:S05]  /*7260*/  BSYNC.RECONVERGENT B0 ;  /* 0x0000000000007941 */ /* 0x000fea0003800200 */
.L_x_102:
[----:B------:R-:W-:Y:S06]  /*7270*/  BAR.SYNC.DEFER_BLOCKING 0x1, 0x80 ;  /* 0x0042000000007b1d */ /* 0x000fec0000010000 */
[----:B------:R-:W2:Y:S01]  /*7280*/  @P6 SYNCS.PHASECHK.TRANS64.TRYWAIT P0, [R111+URZ+0x50], R116 ;  /* 0x000050746f0065a7 */ /* 0x000ea200080011ff */
[----:B------:R-:W-:Y:S01]  /*7290*/  BSSY B1, `(.L_x_104) ;  /* 0x0000023000017945 */ /* 0x000fe20003800000 */
[----:B--2---:R-:W-:Y:S03]  /*72a0*/  @P6 SEL R79, RZ, 0x1, !P0 ;  /* 0x00000001ff4f6807 */ /* 0x004fe60004000000 */
[----:B------:R-:W-:Y:S05]  /*72b0*/  @!P6 BRA `(.L_x_105) ;  /* 0x000000000080e947 */ /* 0x000fea0003800000 */
[----:B------:R-:W-:Y:S01]  /*72c0*/  ISETP.NE.AND P1, PT, R108, RZ, PT ;  /* 0x000000ff6c00720c */ /* 0x000fe20003f25270 */
[----:B------:R-:W-:Y:S01]  /*72d0*/  BSSY B0, `(.L_x_106) ;  /* 0x000000a000007945 */ /* 0x000fe20003800000 */
[----:B------:R-:W-:Y:S11]  /*72e0*/  ISETP.NE.AND P0, PT, R79, RZ, PT ;  /* 0x000000ff4f00720c */ /* 0x000ff60003f05270 */
[----:B------:R-:W-:Y:S04]  /*72f0*/  @P1 IMAD R110, R151, 0x2000, R110 ;  /* 0x00002000976e1824 */ /* 0x000fe800078e026e */
[--C-:B------:R-:W-:Y:S01]  /*7300*/  @P1 IMAD.IADD R109, R109, 0x1, R110.reuse ;  /* 0x000000016d6d1824 */ /* 0x100fe200078e026e */
[----:B------:R-:W-:Y:S01]  /*7310*/  @P1 IADD3 R3, PT, PT, R156, R110, RZ ;  /* 0x0000006e9c031210 */ /* 0x000fe20007ffe0ff */
[----:B------:R-:W-:Y:S01]  /*7320*/  @P1 IMAD.IADD R2, R155, 0x1, R110 ;  /* 0x000000019b021824 */ /* 0x000fe200078e026e */
[----:B------:R-:W-:Y:S06]  /*7330*/  @P0 BRA `(.L_x_107) ;  /* 0x00000000000c0947 */ /* 0x000fec0003800000 */
[----:B------:R-:W-:Y:S04]  /*7340*/  SHF.L.U32 R0, R150, 0x1f, RZ ;  /* 0x0000001f96007819 */ /* 0x000fe800000006ff */
[----:B------:R-:W2:Y:S02]  /*7350*/  SYNCS.PHASECHK.TRANS64.TRYWAIT P0, [R111+URZ+0x50], R0 ;  /* 0x000050006f0075a7 */ /* 0x000ea400080011ff */
[----:B--2---:R-:W-:Y:S05]  /*7360*/  @!P0 BRA `(.L_x_108) ;  /* 0x0000002000148947 */ /* 0x004fea0003800000 */
.L_x_107:
[----:B------:R-:W-:Y:S05]  /*7370*/  BSYNC B0 ;  /* 0x0000000000007941 */ /* 0x000fea0003800000 */
.L_x_106:
[----:B------:R-:W-:Y:S01]  /*7380*/  ISETP.NE.AND P0, PT, R108, RZ, PT ;  /* 0x000000ff6c00720c */ /* 0x000fe20003f05270 */
[----:B--2---:R-:W-:Y:S02]  /*7390*/  VIADD R111, R111, 0x60 ;  /* 0x000000606f6f7836 */ /* 0x004fe40000000000 */
[----:B------:R-:W-:Y:S02]  /*73a0*/  IMAD.U32 R0, RZ, RZ, UR45 ;  /* 0x0000002dff007e24 */ /* 0x000fe4000f8e00ff */
[----:B------:R-:W-:Y:S03]  /*73b0*/  VIADD R151, R151, 0x1 ;  /* 0x0000000197977836 */ /* 0x000fe60000000000 */
[----:B------:R-:W-:Y:S05]  /*73c0*/  PRMT R0, R0, 0x654, R111 ;  /* 0x0000065400007816 */ /* 0x000fea000000006f */
[----:B------:R2:W3:Y:S04]  /*73d0*/  @P0 LDS.128 R92, [R110+0x200] ;  /* 0x000200006e5c0984 */ /* 0x0004e80000000c00 */
[----:B------:R2:W4:Y:S04]  /*73e0*/  @P0 LDS.128 R80, [R3+0x200] ;  /* 0x0002000003500984 */ /* 0x0005280000000c00 */
        /* <DEDUP_REMOVED lines=13> */
.L_x_105:
[----:B------:R-:W-:Y:S05]  /*74c0*/  BSYNC B1 ;  /* 0x0000000000017941 */ /* 0x000fea0003800000 */
.L_x_104:
[----:B--2---:R-:W-:Y:S05]  /*74d0*/  VIADD R3, R71, 0x40 ;  /* 0x0000004047037836 */ /* 0x004fea0000000000 */
[----:B------:R-:W-:Y:S04]  /*74e0*/  SHF.R.U32.HI R3, RZ, 0x15, R3 ;  /* 0x00000015ff037819 */ /* 0x000fe80000011603 */
[----:B------:R-:W-:Y:S11]  /*74f0*/  LOP3.LUT P0, RZ, R3, 0x3, R146, 0x48, !PT ;  /* 0x0000000303ff7812 */ /* 0x000ff60007804892 */
[----:B------:R-:W-:Y:S02]  /*7500*/  @!UPT UIADD3 URZ, UPT, UPT, URZ, URZ, URZ ;  /* 0x000000fffffff290 */ /* 0x000fe4000fffe0ff */
[----:B------:R-:W-:Y:S05]  /*7510*/  @!P0 BRA `(.L_x_109) ;  /* 0x0000000000408947 */ /* 0x000fea0003800000 */
[----:B------:R-:W2:Y:S01]  /*7520*/  LDCU.64 UR8, c[0x4][0x70] ;  /* 0x01000e00ff0877ac */ /* 0x000ea20008000a00 */
[----:B------:R-:W-:Y:S01]  /*7530*/  MOV R3, 0x0 ;  /* 0x0000000000037802 */ /* 0x000fe20000000f00 */
[----:B------:R-:W-:Y:S02]  /*7540*/  HFMA2 R12, -RZ, RZ, 0, 5.9604644775390625e-08 ;  /* 0x00000001ff0c7431 */ /* 0x000fe400000001ff */
[----:B------:R-:W-:Y:S02]  /*7550*/  IMAD.MOV.U32 R8, RZ, RZ, 0x192 ;  /* 0x00000192ff087424 */ /* 0x000fe400078e00ff */
[----:B------:R-:W-:Y:S01]  /*7560*/  IMAD.MOV.U32 R13, RZ, RZ, RZ ;  /* 0x000000ffff0d7224 */ /* 0x000fe200078e00ff */
[----:B------:R-:W5:Y:S01]  /*7570*/  LDCU.64 UR6, c[0x4][0x78] ;  /* 0x01000f00ff0677ac */ /* 0x000f620008000a00 */
[----:B------:R-:W1:Y:S01]  /*7580*/  LDC.64 R2, c[0x4][R3] ;  /* 0x0100000003027b82 */ /* 0x000e620000000a00 */
[----:B------:R-:W3:Y:S01]  /*7590*/  LDCU.64 UR4, c[0x4][0x10] ;  /* 0x01000200ff0477ac */ /* 0x000ee20008000a00 */
[----:B--2---:R-:W-:Y:S01]  /*75a0*/  MOV R5, UR9 ;  /* 0x0000000900057c02 */ /* 0x004fe20008000f00 */
[----:B------:R-:W-:Y:S01]  /*75b0*/  IMAD.U32 R4, RZ, RZ, UR8 ;  /* 0x00000008ff047e24 */ /* 0x000fe2000f8e00ff */
[----:B-----5:R-:W-:Y:S01]  /*75c0*/  MOV R7, UR7 ;  /* 0x0000000700077c02 */ /* 0x020fe20008000f00 */
[----:B------:R-:W-:Y:S01]  /*75d0*/  IMAD.U32 R6, RZ, RZ, UR6 ;  /* 0x00000006ff067e24 */ /* 0x000fe2000f8e00ff */
[----:B---3--:R-:W-:Y:S01]  /*75e0*/  MOV R11, UR5 ;  /* 0x00000005000b7c02 */ /* 0x008fe20008000f00 */
[----:B------:R-:W-:Y:S02]  /*75f0*/  IMAD.U32 R10, RZ, RZ, UR4 ;  /* 0x00000004ff0a7e24 */ /* 0x000fe4000f8e00ff */
[----:B------:R-:W-:Y:S07]  /*7600*/  LEPC R20, `(.L_x_109) ;  /* 0x000000001014794e */ /* 0x000fee0000000000 */
[----:B-1--4-:R-:W-:Y:S05]  /*7610*/  CALL.ABS.NOINC R2 ;  /* 0x0000000002007343 */ /* 0x012fea0003c00000 */
.L_x_109:
[----:B------:R-:W-:Y:S01]  /*7620*/  ISETP.NE.AND P0, PT, R158, RZ, PT ;  /* 0x000000ff9e00720c */ /* 0x000fe20003f05270 */
[----:B------:R-:W-:Y:S05]  /*7630*/  WARPSYNC.ALL ;  /* 0x0000000000007948 */ /* 0x000fea0003800000 */
[----:B---3--:R-:W-:Y:S01]  /*7640*/  IMAD.U32 R131, R94, 0x10000, RZ ;  /* 0x000100005e837824 */ /* 0x008fe200078e00ff */
[----:B------:R-:W-:Y:S01]  /*7650*/  R2UR UR4, R71 ;  /* 0x00000000470472ca */ /* 0x000fe200000e0000 */
[----:B----4-:R-:W-:Y:S01]  /*7660*/  IMAD.U32 R125, R80, 0x10000, RZ ;  /* 0x00010000507d7824 */ /* 0x010fe200078e00ff */
[C---:B------:R-:W-:Y:S01]  /*7670*/  SHF.L.U32 R135, R92.reuse, 0x10, RZ ;  /* 0x000000105c877819 */ /* 0x040fe200000006ff */
[----:B-1----:R-:W-:Y:S01]  /*7680*/  IMAD.U32 R110, R85, 0x10000, RZ ;  /* 0x00010000556e7824 */ /* 0x002fe200078e00ff */
[----:B------:R-:W-:Y:S01]  /*7690*/  PRMT R3, R92, 0x8880, RZ ;  /* 0x000088805c037816 */ /* 0x000fe200000000ff */
[----:B------:R-:W-:Y:S01]  /*76a0*/  IMAD.SHL.U32 R118, R82, 0x100, RZ ;  /* 0x0000010052767824 */ /* 0x000fe200078e00ff */
[----:B------:R-:W-:Y:S01]  /*76b0*/  SHF.L.U32 R73, R92, 0x8, RZ ;  /* 0x000000085c497819 */ /* 0x000fe200000006ff */
[----:B------:R-:W-:Y:S01]  /*76c0*/  IMAD.SHL.U32 R103, R87, 0x100, RZ ;  /* 0x0000010057677824 */ /* 0x000fe200078e00ff */
[----:B------:R-:W-:Y:S01]  /*76d0*/  SHF.R.S32.HI R0, RZ, 0x18, R135 ;  /* 0x00000018ff007819 */ /* 0x000fe20000011487 */
[----:B------:R-:W-:Y:S01]  /*76e0*/  BSSY.RECONVERGENT B0, `(.L_x_110) ;  /* 0x0000124000007945 */ /* 0x000fe20003800200 */
[----:B------:R-:W-:Y:S02]  /*76f0*/  SHF.R.S32.HI R73, RZ, 0x18, R73 ;  /* 0x00000018ff497819 */ /* 0x000fe40000011449 */
[----:B------:R-:W-:Y:S01]  /*7700*/  R2UR UR5, R78 ;  /* 0x000000004e0572ca */ /* 0x000fe200000e0000 */
[----:B------:R-:W1:Y:S01]  /*7710*/  LDTM.x64 R4, tmem[UR4+0x40] ;  /* 0x00004004000479ee */ /* 0x000e620008340000 */
[----:B------:R-:W-:Y:S01]  /*7720*/  NOP ;  /* 0x0000000000007918 */ /* 0x000fe20000000000 */
[----:B------:R-:W-:Y:S02]  /*7730*/  SHF.R.S32.HI R74, RZ, 0x18, R92 ;  /* 0x00000018ff4a7819 */ /* 0x000fe4000001145c */
[C---:B------:R-:W-:Y:S02]  /*7740*/  SHF.L.U32 R2, R93.reuse, 0x10, RZ ;  /* 0x000000105d027819 */ /* 0x040fe400000006ff */
[----:B------:R-:W-:Y:S02]  /*7750*/  PRMT R134, R93, 0x8880, RZ ;  /* 0x000088805d867816 */ /* 0x000fe400000000ff */
[----:B------:R-:W-:Y:S02]  /*7760*/  PRMT R132, R94, 0x8880, RZ ;  /* 0x000088805e847816 */ /* 0x000fe400000000ff */
[----:B------:R-:W-:Y:S02]  /*7770*/  SHF.R.S32.HI R75, RZ, 0x18, R93 ;  /* 0x00000018ff4b7819 */ /* 0x000fe4000001145d */
[----:B------:R-:W-:Y:S01]  /*7780*/  UIADD3 UR4, UPT, UPT, UR5, 0xc0, URZ ;  /* 0x000000c005047890 */ /* 0x000fe2000fffe0ff */
[C---:B------:R-:W-:Y:S02]  /*7790*/  PRMT R129, R95.reuse, 0x8880, RZ ;  /* 0x000088805f817816 */ /* 0x040fe400000000ff */
[----:B------:R-:W-:Y:S01]  /*77a0*/  SHF.R.S32.HI R76, RZ, 0x18, R94 ;  /* 0x00000018ff4c7819 */ /* 0x000fe2000001145e */
[----:B------:R-:W-:Y:S01]  /*77b0*/  UPRMT UR4, UR45, 0x654, UR4 ;  /* 0x000006542d047896 */ /* 0x000fe20008000004 */
[----:B------:R-:W-:Y:S02]  /*77c0*/  SHF.L.U32 R128, R95, 0x10, RZ ;  /* 0x000000105f807819 */ /* 0x000fe400000006ff */
[----:B------:R-:W-:Y:S02]  /*77d0*/  PRMT R126, R80, 0x8880, RZ ;  /* 0x00008880507e7816 */ /* 0x000fe400000000ff */
[----:B------:R-:W-:Y:S02]  /*77e0*/  SHF.R.S32.HI R77, RZ, 0x18, R95 ;  /* 0x00000018ff4d7819 */ /* 0x000fe4000001145f */
[C---:B------:R-:W-:Y:S01]  /*77f0*/  PRMT R123, R81.reuse, 0x8880, RZ ;  /* 0x00008880517b7816 */ /* 0x040fe200000000ff */
[C---:B-1----:R-:W-:Y:S01]  /*7800*/  IMAD R4, R70.reuse, R4, RZ ;  /* 0x0000000446047224 */ /* 0x042fe200078e02ff */
[----:B------:R-:W-:Y:S01]  /*7810*/  SYNCS.ARRIVE.TRANS64.RED.A1T0 RZ, [UR4], RZ ;  /* 0x000000ffffff79a7 */ /* 0x000fe20008100404 */
[C---:B------:R-:W-:Y:S01]  /*7820*/  IMAD R5, R70.reuse, R5, RZ ;  /* 0x0000000546057224 */ /* 0x040fe200078e02ff */
[----:B------:R-:W-:Y:S01]  /*7830*/  SHF.R.S32.HI R78, RZ, 0x18, R80 ;  /* 0x00000018ff4e7819 */ /* 0x000fe20000011450 */
[----:B------:R-:W-:Y:S01]  /*7840*/  IMAD R6, R70, R6, RZ ;  /* 0x0000000646067224 */ /* 0x000fe200078e02ff */
[----:B------:R-:W-:Y:S01]  /*7850*/  SHF.L.U32 R122, R81, 0x10, RZ ;  /* 0x00000010517a7819 */ /* 0x000fe200000006ff */
[-C--:B------:R-:W-:Y:S01]  /*7860*/  IMAD R4, R3, R72.reuse, R4 ;  /* 0x0000004803047224 */ /* 0x080fe200078e0204 */
[----:B------:R-:W-:Y:S01]  /*7870*/  PRMT R120, R82, 0x8880, RZ ;  /* 0x0000888052787816 */ /* 0x000fe200000000ff */
[----:B------:R-:W-:Y:S01]  /*7880*/  IMAD R7, R70, R7, RZ ;  /* 0x0000000746077224 */ /* 0x000fe200078e02ff */
[----:B------:R-:W-:Y:S01]  /*7890*/  SHF.R.S32.HI R79, RZ, 0x18, R81 ;  /* 0x00000018ff4f7819 */ /* 0x000fe20000011451 */
[-C--:B------:R-:W-:Y:S01]  /*78a0*/  IMAD R5, R0, R72.reuse, R5 ;  /* 0x0000004800057224 */ /* 0x080fe200078e0205 */
[----:B------:R-:W-:Y:S01]  /*78b0*/  SHF.L.U32 R119, R82, 0x10, RZ ;  /* 0x0000001052777819 */ /* 0x000fe200000006ff */
[----:B------:R-:W-:Y:S01]  /*78c0*/  IMAD R6, R73, R72, R6 ;  /* 0x0000004849067224 */ /* 0x000fe200078e0206 */
[----:B------:R-:W-:Y:S01]  /*78d0*/  MOV R73, R134 ;  /* 0x0000008600497202 */ /* 0x000fe20000000f00 */
[----:B------:R-:W-:Y:S01]  /*78e0*/  IMAD R7, R74, R72, R7 ;  /* 0x000000484a077224 */ /* 0x000fe200078e0207 */
[----:B------:R-:W-:Y:S01]  /*78f0*/  SHF.R.S32.HI R74, RZ, 0x18, R2 ;  /* 0x00000018ff4a7819 */ /* 0x000fe20000011402 */
[C---:B------:R-:W-:Y:S01]  /*7900*/  IMAD R2, R70.reuse, R17, RZ ;  /* 0x0000001146027224 */ /* 0x040fe200078e02ff */
[----:B------:R-:W-:Y:S01]  /*7910*/  PRMT R117, R83, 0x8880, RZ ;  /* 0x0000888053757816 */ /* 0x000fe200000000ff */
[C---:B------:R-:W-:Y:S01]  /*7920*/  IMAD R17, R70.reuse, R21, RZ ;  /* 0x0000001546117224 */ /* 0x040fe200078e02ff */
[----:B------:R-:W-:Y:S01]  /*7930*/  I2IP.S8.S32.SAT R140, R7, R6, RZ ;  /* 0x00000006078c7239 */ /* 0x000fe200000014ff */
[C---:B------:R-:W-:Y:S01]  /*7940*/  IMAD R21, R70.reuse, R25, RZ ;  /* 0x0000001946157224 */ /* 0x040fe200078e02ff */
[----:B------:R-:W-:Y:S01]  /*7950*/  SHF.R.S32.HI R6, RZ, 0x18, R131 ;  /* 0x00000018ff067819 */ /* 0x000fe20000011483 */
[C---:B------:R-:W-:Y:S01]  /*7960*/  IMAD R25, R70.reuse, R29, RZ ;  /* 0x0000001d46197224 */ /* 0x040fe200078e02ff */
[----:B------:R-:W-:Y:S01]  /*7970*/  I2IP.S8.S32.SAT R140, R5, R4, R140 ;  /* 0x00000004058c7239 */ /* 0x000fe2000000148c */
[C---:B------:R-:W-:Y:S01]  /*7980*/  IMAD R29, R70.reuse, R33, RZ ;  /* 0x00000021461d7224 */ /* 0x040fe200078e02ff */
[----:B------:R-:W-:Y:S01]  /*7990*/  SHF.R.S32.HI R5, RZ, 0x18, R128 ;  /* 0x00000018ff057819 */ /* 0x000fe20000011480 */
[C---:B------:R-:W-:Y:S01]  /*79a0*/  IMAD R8, R70.reuse, R8, RZ ;  /* 0x0000000846087224 */ /* 0x040fe200078e02ff */
[----:B------:R-:W-:Y:S01]  /*79b0*/  SHF.L.U32 R116, R83, 0x10, RZ ;  /* 0x0000001053747819 */ /* 0x000fe200000006ff */
[----:B------:R-:W-:Y:S01]  /*79c0*/  IMAD R33, R70, R37, RZ ;  /* 0x0000002546217224 */ /* 0x000fe200078e02ff */
[----:B------:R-:W-:Y:S01]  /*79d0*/  PRMT R114, R84, 0x8880, RZ ;  /* 0x0000888054727816 */ /* 0x000fe200000000ff */
[----:B------:R-:W-:Y:S01]  /*79e0*/  IMAD R37, R70, R41, RZ ;  /* 0x0000002946257224 */ /* 0x000fe200078e02ff */
[----:B------:R-:W-:Y:S01]  /*79f0*/  SHF.L.U32 R113, R84, 0x10, RZ ;  /* 0x0000001054717819 */ /* 0x000fe200000006ff */
[C---:B------:R-:W-:Y:S01]  /*7a00*/  IMAD R9, R70.reuse, R9, RZ ;  /* 0x0000000946097224 */ /* 0x040fe200078e02ff */
[C---:B------:R-:W-:Y:S01]  /*7a10*/  PRMT R111, R85.reuse, 0x8880, RZ ;  /* 0x00008880556f7816 */ /* 0x040fe200000000ff */
[C---:B------:R-:W-:Y:S01]  /*7a20*/  IMAD R41, R70.reuse, R45, RZ ;  /* 0x0000002d46297224 */ /* 0x040fe200078e02ff */
[----:B------:R-:W-:Y:S01]  /*7a30*/  SHF.L.U32 R109, R85, 0x8, RZ ;  /* 0x00000008556d7819 */ /* 0x000fe200000006ff */
[----:B------:R-:W-:Y:S01]  /*7a40*/  IMAD R45, R70, R49, RZ ;  /* 0x00000031462d7224 */ /* 0x000fe200078e02ff */
[----:B------:R-:W-:Y:S01]  /*7a50*/  PRMT R108, R86, 0x8880, RZ ;  /* 0x00008880566c7816 */ /* 0x000fe200000000ff */
[----:B------:R-:W-:Y:S01]  /*7a60*/  IMAD R10, R70, R10, RZ ;  /* 0x0000000a460a7224 */ /* 0x000fe200078e02ff */
[----:B------:R-:W-:Y:S01]  /*7a70*/  SHF.L.U32 R107, R86, 0x10, RZ ;  /* 0x00000010566b7819 */ /* 0x000fe200000006ff */
[C---:B------:R-:W-:Y:S01]  /*7a80*/  IMAD R49, R70.reuse, R53, RZ ;  /* 0x0000003546317224 */ /* 0x040fe200078e02ff */
[----:B------:R-:W-:Y:S01]  /*7a90*/  PRMT R105, R87, 0x8880, RZ ;  /* 0x0000888057697816 */ /* 0x000fe200000000ff */
[-C--:B------:R-:W-:Y:S01]  /*7aa0*/  IMAD R8, R73, R72.reuse, R8 ;  /* 0x0000004849087224 */ /* 0x080fe200078e0208 */
[----:B------:R-:W-:Y:S01]  /*7ab0*/  SHF.L.U32 R104, R87, 0x10, RZ ;  /* 0x0000001057687819 */ /* 0x000fe200000006ff */
[----:B------:R-:W-:Y:S01]  /*7ac0*/  IMAD R53, R70, R57, RZ ;  /* 0x0000003946357224 */ /* 0x000fe200078e02ff */
[----:B------:R-:W-:Y:S01]  /*7ad0*/  PRMT R102, R88, 0x8880, RZ ;  /* 0x0000888058667816 */ /* 0x000fe200000000ff */
[----:B------:R-:W-:Y:S01]  /*7ae0*/  IMAD R11, R70, R11, RZ ;  /* 0x0000000b460b7224 */ /* 0x000fe200078e02ff */
[----:B------:R-:W-:Y:S01]  /*7af0*/  SHF.L.U32 R101, R88, 0x10, RZ ;  /* 0x0000001058657819 */ /* 0x000fe200000006ff */
[----:B------:R-:W-:Y:S01]  /*7b00*/  IMAD R57, R70, R61, RZ ;  /* 0x0000003d46397224 */ /* 0x000fe200078e02ff */
[C---:B------:R-:W-:Y:S01]  /*7b10*/  PRMT R99, R89.reuse, 0x8880, RZ ;  /* 0x0000888059637816 */ /* 0x040fe200000000ff */
[----:B------:R-:W-:Y:S01]  /*7b20*/  IMAD R9, R74, R72, R9 ;  /* 0x000000484a097224 */ /* 0x000fe200078e0209 */
[----:B------:R-:W-:Y:S01]  /*7b30*/  SHF.L.U32 R98, R89, 0x10, RZ ;  /* 0x0000001059627819 */ /* 0x000fe200000006ff */
[----:B------:R-:W-:Y:S01]  /*7b40*/  IMAD R61, R70, R65, RZ ;  /* 0x00000041463d7224 */ /* 0x000fe200078e02ff */
[----:B------:R-:W-:Y:S01]  /*7b50*/  PRMT R96, R90, 0x8880, RZ ;  /* 0x000088805a607816 */ /* 0x000fe200000000ff */
[C---:B------:R-:W-:Y:S01]  /*7b60*/  IMAD R12, R70.reuse, R12, RZ ;  /* 0x0000000c460c7224 */ /* 0x040fe200078e02ff */
[----:B------:R-:W-:Y:S01]  /*7b70*/  SHF.L.U32 R92, R91, 0x10, RZ ;  /* 0x000000105b5c7819 */ /* 0x000fe200000006ff */
[----:B------:R-:W-:Y:S01]  /*7b80*/  IMAD.MOV.U32 R65, RZ, RZ, R132 ;  /* 0x000000ffff417224 */ /* 0x000fe200078e0084 */
[----:B------:R-:W-:Y:S01]  /*7b90*/  SHF.L.U32 R133, R93, 0x8, RZ ;  /* 0x000000085d857819 */ /* 0x000fe200000006ff */
[C---:B------:R-:W-:Y:S01]  /*7ba0*/  IMAD R13, R70.reuse, R13, RZ ;  /* 0x0000000d460d7224 */ /* 0x040fe200078e02ff */
[----:B------:R-:W-:Y:S01]  /*7bb0*/  PRMT R93, R91, 0x8880, RZ ;  /* 0x000088805b5d7816 */ /* 0x000fe200000000ff */
[C---:B------:R-:W-:Y:S01]  /*7bc0*/  IMAD R14, R70.reuse, R14, RZ ;  /* 0x0000000e460e7224 */ /* 0x040fe200078e02ff */
[----:B------:R-:W-:Y:S01]  /*7bd0*/  SHF.R.S32.HI R7, RZ, 0x18, R133 ;  /* 0x00000018ff077819 */ /* 0x000fe20000011485 */
[----:B------:R-:W-:Y:S01]  /*7be0*/  IMAD R15, R70, R15, RZ ;  /* 0x0000000f460f7224 */ /* 0x000fe200078e02ff */
[----:B------:R-:W-:Y:S01]  /*7bf0*/  SHF.L.U32 R130, R94, 0x8, RZ ;  /* 0x000000085e827819 */ /* 0x000fe200000006ff */
[----:B------:R-:W-:Y:S01]  /*7c00*/  IMAD R0, R70, R16, RZ ;  /* 0x0000001046007224 */ /* 0x000fe200078e02ff */
[----:B------:R-:W-:Y:S01]  /*7c10*/  SHF.L.U32 R127, R95, 0x8, RZ ;  /* 0x000000085f7f7819 */ /* 0x000fe200000006ff */
[-C--:B------:R-:W-:Y:S01]  /*7c20*/  IMAD R10, R7, R72.reuse, R10 ;  /* 0x00000048070a7224 */ /* 0x080fe200078e020a */
[----:B------:R-:W-:Y:S01]  /*7c30*/  MOV R7, R129 ;  /* 0x0000008100077202 */ /* 0x000fe20000000f00 */
[-C--:B------:R-:W-:Y:S01]  /*7c40*/  IMAD R11, R75, R72.reuse, R11 ;  /* 0x000000484b0b7224 */ /* 0x080fe200078e020b */
[----:B------:R-:W-:Y:S01]  /*7c50*/  SHF.R.S32.HI R73, RZ, 0x18, R130 ;  /* 0x00000018ff497819 */ /* 0x000fe20000011482 */
[-C--:B------:R-:W-:Y:S01]  /*7c60*/  IMAD R12, R65, R72.reuse, R12 ;  /* 0x00000048410c7224 */ /* 0x080fe200078e020c */
[----:B------:R-:W-:Y:S01]  /*7c70*/  SHF.R.S32.HI R4, RZ, 0x18, R127 ;  /* 0x00000018ff047819 */ /* 0x000fe2000001147f */
[----:B------:R-:W-:Y:S01]  /*7c80*/  IMAD R13, R6, R72, R13 ;  /* 0x00000048060d7224 */ /* 0x000fe200078e020d */
[----:B------:R-:W-:Y:S01]  /*7c90*/  I2IP.S8.S32.SAT R10, R11, R10, RZ ;  /* 0x0000000a0b0a7239 */ /* 0x000fe200000014ff */
[-C--:B------:R-:W-:Y:S01]  /*7ca0*/  IMAD R14, R73, R72.reuse, R14 ;  /* 0x00000048490e7224 */ /* 0x080fe200078e020e */
[----:B------:R-:W-:Y:S01]  /*7cb0*/  SHF.R.S32.HI R6, RZ, 0x18, R125 ;  /* 0x00000018ff067819 */ /* 0x000fe2000001147d */
[----:B------:R-:W-:Y:S01]  /*7cc0*/  IMAD R15, R76, R72, R15 ;  /* 0x000000484c0f7224 */ /* 0x000fe200078e020f */
[----:B------:R-:W-:Y:S01]  /*7cd0*/  I2IP.S8.S32.SAT R141, R9, R8, R10 ;  /* 0x00000008098d7239 */ /* 0x000fe2000000140a */
[----:B------:R-:W-:Y:S01]  /*7ce0*/  IMAD R3, R70, R18, RZ ;  /* 0x0000001246037224 */ /* 0x000fe200078e02ff */
[----:B------:R-:W-:Y:S01]  /*7cf0*/  SHF.L.U32 R124, R80, 0x8, RZ ;  /* 0x00000008507c7819 */ /* 0x000fe200000006ff */
[----:B------:R-:W-:Y:S01]  /*7d00*/  IMAD R0, R7, R72, R0 ;  /* 0x0000004807007224 */ /* 0x000fe200078e0200 */
[----:B------:R-:W-:Y:S01]  /*7d10*/  I2IP.S8.S32.SAT R14, R15, R14, RZ ;  /* 0x0000000e0f0e7239 */ /* 0x000fe200000014ff */
[----:B------:R-:W-:Y:S01]  /*7d20*/  IMAD R19, R70, R19, RZ ;  /* 0x0000001346137224 */ /* 0x000fe200078e02ff */
[----:B------:R-:W-:Y:S01]  /*7d30*/  SHF.R.S32.HI R7, RZ, 0x18, R124 ;  /* 0x00000018ff077819 */ /* 0x000fe2000001147c */
[----:B------:R-:W-:Y:S01]  /*7d40*/  IMAD R2, R5, R72, R2 ;  /* 0x0000004805027224 */ /* 0x000fe200078e0202 */
[----:B------:R-:W-:Y:S01]  /*7d50*/  I2IP.S8.S32.SAT R142, R13, R12, R14 ;  /* 0x0000000c0d8e7239 */ /* 0x000fe2000000140e */
[----:B------:R-:W-:Y:S01]  /*7d60*/  IMAD R3, R4, R72, R3 ;  /* 0x0000004804037224 */ /* 0x000fe200078e0203 */
[----:B------:R-:W-:Y:S01]  /*7d70*/  MOV R5, R126 ;  /* 0x0000007e00057202 */ /* 0x000fe20000000f00 */
[C---:B------:R-:W-:Y:S01]  /*7d80*/  IMAD R16, R70.reuse, R20, RZ ;  /* 0x0000001446107224 */ /* 0x040fe200078e02ff */
[----:B------:R-:W-:Y:S01]  /*7d90*/  SHF.R.S32.HI R4, RZ, 0x18, R122 ;  /* 0x00000018ff047819 */ /* 0x000fe2000001147a */
[----:B------:R-:W-:Y:S01]  /*7da0*/  IMAD R19, R77, R72, R19 ;  /* 0x000000484d137224 */ /* 0x000fe200078e0213 */
[----:B------:R-:W-:Y:S01]  /*7db0*/  SHF.R.S32.HI R80, RZ, 0x18, R82 ;  /* 0x00000018ff507819 */ /* 0x000fe20000011452 */
[C---:B------:R-:W-:Y:S01]  /*7dc0*/  IMAD R18, R70.reuse, R22, RZ ;  /* 0x0000001646127224 */ /* 0x040fe200078e02ff */
[----:B------:R-:W-:Y:S01]  /*7dd0*/  SHF.R.S32.HI R82, RZ, 0x18, R84 ;  /* 0x00000018ff527819 */ /* 0x000fe20000011454 */
[-C--:B------:R-:W-:Y:S01]  /*7de0*/  IMAD R16, R5, R72.reuse, R16 ;  /* 0x0000004805107224 */ /* 0x080fe200078e0210 */
[----:B------:R-:W-:Y:S01]  /*7df0*/  I2IP.S8.S32.SAT R19, R19, R3, RZ ;  /* 0x0000000313137239 */ /* 0x000fe200000014ff */
[----:B------:R-:W-:Y:S01]  /*7e00*/  IMAD R23, R70, R23, RZ ;  /* 0x0000001746177224 */ /* 0x000fe200078e02ff */
[----:B------:R-:W-:Y:S01]  /*7e10*/  MOV R3, R123 ;  /* 0x0000007b00037202 */ /* 0x000fe20000000f00 */
[----:B------:R-:W-:Y:S01]  /*7e20*/  IMAD R17, R6, R72, R17 ;  /* 0x0000004806117224 */ /* 0x000fe200078e0211 */
[----:B------:R-:W-:Y:S01]  /*7e30*/  I2IP.S8.S32.SAT R143, R2, R0, R19 ;  /* 0x00000000028f7239 */ /* 0x000fe20000001413 */
[----:B------:R-:W-:Y:S01]  /*7e40*/  IMAD R20, R70, R24, RZ ;  /* 0x0000001846147224 */ /* 0x000fe200078e02ff */
[----:B------:R-:W-:Y:S01]  /*7e50*/  MOV R5, R120 ;  /* 0x0000007800057202 */ /* 0x000fe20000000f00 */
[-C--:B------:R-:W-:Y:S01]  /*7e60*/  IMAD R18, R7, R72.reuse, R18 ;  /* 0x0000004807127224 */ /* 0x080fe200078e0212 */
[----:B------:R-:W-:Y:S01]  /*7e70*/  SHF.L.U32 R121, R81, 0x8, RZ ;  /* 0x0000000851797819 */ /* 0x000fe200000006ff */
[-C--:B------:R-:W-:Y:S01]  /*7e80*/  IMAD R23, R78, R72.reuse, R23 ;  /* 0x000000484e177224 */ /* 0x080fe200078e0217 */
[----:B------:R1:W-:Y:S01]  /*7e90*/  STS.128 [R144+UR44+0x6200], R140 ;  /* 0x0062008c90007988 */ /* 0x0003e20008000c2c */
[----:B------:R-:W-:Y:S01]  /*7ea0*/  IMAD R20, R3, R72, R20 ;  /* 0x0000004803147224 */ /* 0x000fe200078e0214 */
[----:B------:R-:W-:Y:S01]  /*7eb0*/  SHF.R.S32.HI R3, RZ, 0x18, R121 ;  /* 0x00000018ff037819 */ /* 0x000fe20000011479 */
[C---:B------:R-:W-:Y:S01]  /*7ec0*/  IMAD R22, R70.reuse, R26, RZ ;  /* 0x0000001a46167224 */ /* 0x040fe200078e02ff */
[----:B------:R-:W-:Y:S01]  /*7ed0*/  I2IP.S8.S32.SAT R18, R23, R18, RZ ;  /* 0x0000001217127239 */ /* 0x000fe200000014ff */
[----:B------:R-:W-:Y:S01]  /*7ee0*/  IMAD R27, R70, R27, RZ ;  /* 0x0000001b461b7224 */ /* 0x000fe200078e02ff */
[----:B------:R-:W-:Y:S01]  /*7ef0*/  SHF.R.S32.HI R0, RZ, 0x18, R119 ;  /* 0x00000018ff007819 */ /* 0x000fe20000011477 */
[----:B------:R-:W-:Y:S01]  /*7f00*/  IMAD R21, R4, R72, R21 ;  /* 0x0000004804157224 */ /* 0x000fe200078e0215 */
[----:B------:R-:W-:Y:S01]  /*7f10*/  I2IP.S8.S32.SAT R16, R17, R16, R18 ;  /* 0x0000001011107239 */ /* 0x000fe20000001412 */
[C---:B------:R-:W-:Y:S01]  /*7f20*/  IMAD R24, R70.reuse, R28, RZ ;  /* 0x0000001c46187224 */ /* 0x040fe200078e02ff */
[----:B------:R-:W-:Y:S01]  /*7f30*/  SHF.R.S32.HI R7, RZ, 0x18, R118 ;  /* 0x00000018ff077819 */ /* 0x000fe20000011476 */
[-C--:B------:R-:W-:Y:S01]  /*7f40*/  IMAD R22, R3, R72.reuse, R22 ;  /* 0x0000004803167224 */ /* 0x080fe200078e0216 */
[----:B------:R-:W-:Y:S01]  /*7f50*/  SHF.R.S32.HI R81, RZ, 0x18, R83 ;  /* 0x00000018ff517819 */ /* 0x000fe20000011453 */
[----:B------:R-:W-:Y:S01]  /*7f60*/  IMAD R27, R79, R72, R27 ;  /* 0x000000484f1b7224 */ /* 0x000fe200078e021b */
[----:B------:R-:W-:Y:S01]  /*7f70*/  SHF.L.U32 R115, R83, 0x8, RZ ;  /* 0x0000000853737819 */ /* 0x000fe200000006ff */
[C---:B------:R-:W-:Y:S01]  /*7f80*/  IMAD R26, R70.reuse, R30, RZ ;  /* 0x0000001e461a7224 */ /* 0x040fe200078e02ff */
[----:B------:R-:W-:Y:S01]  /*7f90*/  SHF.R.S32.HI R83, RZ, 0x18, R85 ;  /* 0x00000018ff537819 */ /* 0x000fe20000011455 */
[----:B------:R-:W-:Y:S01]  /*7fa0*/  IMAD R24, R5, R72, R24 ;  /* 0x0000004805187224 */ /* 0x000fe200078e0218 */
[----:B------:R-:W-:Y:S01]  /*7fb0*/  I2IP.S8.S32.SAT R17, R27, R22, RZ ;  /* 0x000000161b117239 */ /* 0x000fe200000014ff */
[----:B------:R-:W-:Y:S01]  /*7fc0*/  IMAD R31, R70, R31, RZ ;  /* 0x0000001f461f7224 */ /* 0x000fe200078e02ff */
[----:B------:R-:W-:Y:S01]  /*7fd0*/  SHF.R.S32.HI R85, RZ, 0x18, R87 ;  /* 0x00000018ff557819 */ /* 0x000fe20000011457 */
[----:B------:R-:W-:Y:S01]  /*7fe0*/  IMAD R25, R0, R72, R25 ;  /* 0x0000004800197224 */ /* 0x000fe200078e0219 */
[----:B------:R-:W-:Y:S01]  /*7ff0*/  I2IP.S8.S32.SAT R17, R21, R20, R17 ;  /* 0x0000001415117239 */ /* 0x000fe20000001411 */
[----:B------:R-:W-:Y:S01]  /*8000*/  IMAD R28, R70, R32, RZ ;  /* 0x00000020461c7224 */ /* 0x000fe200078e02ff */
[----:B------:R-:W-:Y:S01]  /*8010*/  SHF.R.S32.HI R0, RZ, 0x18, R116 ;  /* 0x00000018ff007819 */ /* 0x000fe20000011474 */
[-C--:B------:R-:W-:Y:S01]  /*8020*/  IMAD R26, R7, R72.reuse, R26 ;  /* 0x00000048071a7224 */ /* 0x080fe200078e021a */
[----:B------:R-:W-:Y:S01]  /*8030*/  SHF.R.S32.HI R5, RZ, 0x18, R115 ;  /* 0x00000018ff057819 */ /* 0x000fe20000011473 */
[----:B------:R-:W-:Y:S01]  /*8040*/  IMAD.MOV.U32 R3, RZ, RZ, R117 ;  /* 0x000000ffff037224 */ /* 0x000fe200078e0075 */
[----:B------:R-:W-:Y:S01]  /*8050*/  SHF.R.S32.HI R7, RZ, 0x18, R109 ;  /* 0x00000018ff077819 */ /* 0x000fe2000001146d */
[----:B------:R-:W-:Y:S01]  /*8060*/  IMAD R31, R80, R72, R31 ;  /* 0x00000048501f7224 */ /* 0x000fe200078e021f */
[----:B------:R-:W-:Y:S01]  /*8070*/  SHF.R.S32.HI R87, RZ, 0x18, R89 ;  /* 0x00000018ff577819 */ /* 0x000fe20000011459 */
[----:B------:R-:W-:Y:S01]  /*8080*/  IMAD R30, R70, R34, RZ ;  /* 0x00000022461e7224 */ /* 0x000fe200078e02ff */
[----:B------:R-:W-:Y:S01]  /*8090*/  SHF.L.U32 R112, R84, 0x8, RZ ;  /* 0x0000000854707819 */ /* 0x000fe200000006ff */
[----:B------:R-:W-:Y:S01]  /*80a0*/  IMAD R28, R3, R72, R28 ;  /* 0x00000048031c7224 */ /* 0x000fe200078e021c */
[----:B------:R-:W-:Y:S01]  /*80b0*/  I2IP.S8.S32.SAT R18, R31, R26, RZ ;  /* 0x0000001a1f127239 */ /* 0x000fe200000014ff */
[----:B------:R-:W-:Y:S01]  /*80c0*/  IMAD R35, R70, R35, RZ ;  /* 0x0000002346237224 */ /* 0x000fe200078e02ff */
[----:B------:R-:W-:Y:S01]  /*80d0*/  MOV R3, R114 ;  /* 0x0000007200037202 */ /* 0x000fe20000000f00 */
[----:B------:R-:W-:Y:S01]  /*80e0*/  IMAD R29, R0, R72, R29 ;  /* 0x00000048001d7224 */ /* 0x000fe200078e021d */
[----:B------:R-:W-:Y:S01]  /*80f0*/  I2IP.S8.S32.SAT R18, R25, R24, R18 ;  /* 0x0000001819127239 */ /* 0x000fe20000001412 */
[C---:B------:R-:W-:Y:S01]  /*8100*/  IMAD R32, R70.reuse, R36, RZ ;  /* 0x0000002446207224 */ /* 0x040fe200078e02ff */
[----:B------:R-:W-:Y:S01]  /*8110*/  SHF.R.S32.HI R0, RZ, 0x18, R113 ;  /* 0x00000018ff007819 */ /* 0x000fe20000011471 */
[-C--:B------:R-:W-:Y:S01]  /*8120*/  IMAD R30, R5, R72.reuse, R30 ;  /* 0x00000048051e7224 */ /* 0x080fe200078e021e */
[----:B------:R-:W-:Y:S01]  /*8130*/  MOV R5, R111 ;  /* 0x0000006f00057202 */ /* 0x000fe20000000f00 */
[-C--:B------:R-:W-:Y:S01]  /*8140*/  IMAD R35, R81, R72.reuse, R35 ;  /* 0x0000004851237224 */ /* 0x080fe200078e0223 */
[----:B------:R-:W-:Y:S01]  /*8150*/  SHF.R.S32.HI R84, RZ, 0x18, R86 ;  /* 0x00000018ff547819 */ /* 0x000fe20000011456 */
[----:B------:R-:W-:Y:S01]  /*8160*/  IMAD R32, R3, R72, R32 ;  /* 0x0000004803207224 */ /* 0x000fe200078e0220 */
[----:B------:R-:W-:Y:S01]  /*8170*/  SHF.R.S32.HI R3, RZ, 0x18, R112 ;  /* 0x00000018ff037819 */ /* 0x000fe20000011470 */
[C---:B------:R-:W-:Y:S01]  /*8180*/  IMAD R34, R70.reuse, R38, RZ ;  /* 0x0000002646227224 */ /* 0x040fe200078e02ff */
[----:B------:R-:W-:Y:S01]  /*8190*/  I2IP.S8.S32.SAT R19, R35, R30, RZ ;  /* 0x0000001e23137239 */ /* 0x000fe200000014ff */
[----:B------:R-:W-:Y:S01]  /*81a0*/  IMAD R39, R70, R39, RZ ;  /* 0x0000002746277224 */ /* 0x000fe200078e02ff */
[----:B------:R-:W-:Y:S01]  /*81b0*/  SHF.L.U32 R106, R86, 0x8, RZ ;  /* 0x00000008566a7819 */ /* 0x000fe200000006ff */
[----:B------:R-:W-:Y:S01]  /*81c0*/  IMAD R33, R0, R72, R33 ;  /* 0x0000004800217224 */ /* 0x000fe200078e0221 */
[----:B------:R-:W-:Y:S01]  /*81d0*/  I2IP.S8.S32.SAT R19, R29, R28, R19 ;  /* 0x0000001c1d137239 */ /* 0x000fe20000001413 */
[----:B------:R-:W-:Y:S01]  /*81e0*/  IMAD R36, R70, R40, RZ ;  /* 0x0000002846247224 */ /* 0x000fe200078e02ff */
[----:B------:R-:W-:Y:S01]  /*81f0*/  SHF.R.S32.HI R0, RZ, 0x18, R110 ;  /* 0x00000018ff007819 */ /* 0x000fe2000001146e */
[----:B------:R-:W-:Y:S01]  /*8200*/  IMAD R34, R3, R72, R34 ;  /* 0x0000004803227224 */ /* 0x000fe200078e0222 */
[----:B------:R-:W-:Y:S01]  /*8210*/  MOV R3, R108 ;  /* 0x0000006c00037202 */ /* 0x000fe20000000f00 */
[----:B------:R-:W-:Y:S01]  /*8220*/  IMAD R39, R82, R72, R39 ;  /* 0x0000004852277224 */ /* 0x000fe200078e0227 */
[----:B------:R1:W-:Y:S01]  /*8230*/  STS.128 [R161+0x6200], R16 ;  /* 0x00620010a1007388 */ /* 0x0003e20000000c00 */
[C---:B------:R-:W-:Y:S01]  /*8240*/  IMAD R38, R70.reuse, R42, RZ ;  /* 0x0000002a46267224 */ /* 0x040fe200078e02ff */
[----:B------:R-:W-:Y:S01]  /*8250*/  SHF.R.S32.HI R86, RZ, 0x18, R88 ;  /* 0x00000018ff567819 */ /* 0x000fe20000011458 */
[----:B------:R-:W-:Y:S01]  /*8260*/  IMAD R36, R5, R72, R36 ;  /* 0x0000004805247224 */ /* 0x000fe200078e0224 */
[----:B------:R-:W-:Y:S01]  /*8270*/  I2IP.S8.S32.SAT R34, R39, R34, RZ ;  /* 0x0000002227227239 */ /* 0x000fe200000014ff */
[----:B------:R-:W-:Y:S01]  /*8280*/  IMAD R43, R70, R43, RZ ;  /* 0x0000002b462b7224 */ /* 0x000fe200078e02ff */
[----:B------:R-:W-:Y:S01]  /*8290*/  MOV R5, R105 ;  /* 0x0000006900057202 */ /* 0x000fe20000000f00 */
[----:B------:R-:W-:Y:S01]  /*82a0*/  IMAD R37, R0, R72, R37 ;  /* 0x0000004800257224 */ /* 0x000fe200078e0225 */
[----:B------:R-:W-:Y:S01]  /*82b0*/  I2IP.S8.S32.SAT R32, R33, R32, R34 ;  /* 0x0000002021207239 */ /* 0x000fe20000001422 */
[----:B------:R-:W-:Y:S01]  /*82c0*/  IMAD R40, R70, R44, RZ ;  /* 0x0000002c46287224 */ /* 0x000fe200078e02ff */
[----:B------:R-:W-:Y:S01]  /*82d0*/  SHF.R.S32.HI R0, RZ, 0x18, R107 ;  /* 0x00000018ff007819 */ /* 0x000fe2000001146b */
[-C--:B------:R-:W-:Y:S01]  /*82e0*/  IMAD R38, R7, R72.reuse, R38 ;  /* 0x0000004807267224 */ /* 0x080fe200078e0226 */
[----:B------:R-:W-:Y:S01]  /*82f0*/  SHF.R.S32.HI R7, RZ, 0x18, R103 ;  /* 0x00000018ff077819 */ /* 0x000fe20000011467 */
[-C--:B------:R-:W-:Y:S01]  /*8300*/  IMAD R43, R83, R72.reuse, R43 ;  /* 0x00000048532b7224 */ /* 0x080fe200078e022b */
[----:B------:R-:W-:Y:S01]  /*8310*/  SHF.L.U32 R100, R88, 0x8, RZ ;  /* 0x0000000858647819 */ /* 0x000fe200000006ff */
        /* <DEDUP_REMOVED lines=11> */
[----:B------:R-:W-:Y:S01]  /*83d0*/  SHF.L.U32 R97, R89, 0x8, RZ ;  /* 0x0000000859617819 */ /* 0x000fe200000006ff */
        /* <DEDUP_REMOVED lines=13> */
[----:B------:R-:W-:Y:S01]  /*84b0*/  IADD3 R68, PT, PT, R68, 0x1, RZ ;  /* 0x0000000144447810 */ /* 0x000fe20007ffe0ff */
[----:B------:R-:W-:Y:S02]  /*84c0*/  IMAD.MOV.U32 R3, RZ, RZ, R102 ;  /* 0x000000ffff037224 */ /* 0x000fe400078e0066 */
[-C--:B------:R-:W-:Y:S02]  /*84d0*/  IMAD R51, R85, R72.reuse, R51 ;  /* 0x0000004855337224 */ /* 0x080fe400078e0233 */
[----:B------:R-:W-:Y:S01]  /*84e0*/  IMAD R48, R3, R72, R48 ;  /* 0x0000004803307224 */ /* 0x000fe200078e0230 */
[----:B------:R-:W-:Y:S01]  /*84f0*/  SHF.R.S32.HI R3, RZ, 0x18, R100 ;  /* 0x00000018ff037819 */ /* 0x000fe20000011464 */
[C---:B------:R-:W-:Y:S01]  /*8500*/  IMAD R50, R70.reuse, R54, RZ ;  /* 0x0000003646327224 */ /* 0x040fe200078e02ff */
[----:B------:R-:W-:Y:S01]  /*8510*/  I2IP.S8.S32.SAT R35, R51, R46, RZ ;  /* 0x0000002e33237239 */ /* 0x000fe200000014ff */
[----:B------:R-:W-:Y:S02]  /*8520*/  IMAD R55, R70, R55, RZ ;  /* 0x0000003746377224 */ /* 0x000fe400078e02ff */
[----:B------:R-:W-:Y:S01]  /*8530*/  IMAD R49, R0, R72, R49 ;  /* 0x0000004800317224 */ /* 0x000fe200078e0231 */
[----:B------:R-:W-:Y:S01]  /*8540*/  I2IP.S8.S32.SAT R35, R45, R44, R35 ;  /* 0x0000002c2d237239 */ /* 0x000fe20000001423 */
[----:B------:R-:W-:Y:S01]  /*8550*/  IMAD R52, R70, R56, RZ ;  /* 0x0000003846347224 */ /* 0x000fe200078e02ff */
[----:B------:R-:W-:Y:S01]  /*8560*/  SHF.R.S32.HI R0, RZ, 0x18, R98 ;  /* 0x00000018ff007819 */ /* 0x000fe20000011462 */
[-C--:B------:R-:W-:Y:S01]  /*8570*/  IMAD R50, R3, R72.reuse, R50 ;  /* 0x0000004803327224 */ /* 0x080fe200078e0232 */
[----:B------:R-:W-:Y:S01]  /*8580*/  SHF.R.S32.HI R3, RZ, 0x18, R97 ;  /* 0x00000018ff037819 */ /* 0x000fe20000011461 */
[----:B------:R-:W-:Y:S01]  /*8590*/  IMAD R55, R86, R72, R55 ;  /* 0x0000004856377224 */ /* 0x000fe200078e0237 */
[----:B------:R1:W-:Y:S01]  /*85a0*/  STS.128 [R160+0x6200], R32 ;  /* 0x00620020a0007388 */ /* 0x0003e20000000c00 */
[----:B------:R-:W-:Y:S01]  /*85b0*/  IMAD.U32 R95, R90, 0x10000, RZ ;  /* 0x000100005a5f7824 */ /* 0x000fe200078e00ff */
[----:B------:R-:W-:Y:S01]  /*85c0*/  SHF.L.U32 R90, R91, 0x8, RZ ;  /* 0x000000085b5a7819 */ /* 0x000fe200000006ff */
[C---:B------:R-:W-:Y:S01]  /*85d0*/  IMAD R54, R70.reuse, R58, RZ ;  /* 0x0000003a46367224 */ /* 0x040fe200078e02ff */
[----:B------:R-:W-:Y:S01]  /*85e0*/  I2IP.S8.S32.SAT R50, R55, R50, RZ ;  /* 0x0000003237327239 */ /* 0x000fe200000014ff */
[----:B------:R-:W-:Y:S01]  /*85f0*/  IMAD R52, R5, R72, R52 ;  /* 0x0000004805347224 */ /* 0x000fe200078e0234 */
[----:B------:R-:W-:Y:S01]  /*8600*/  MOV R5, R96 ;  /* 0x0000006000057202 */ /* 0x000fe20000000f00 */
[----:B------:R-:W-:Y:S01]  /*8610*/  IMAD R59, R70, R59, RZ ;  /* 0x0000003b463b7224 */ /* 0x000fe200078e02ff */
[----:B------:R-:W-:Y:S01]  /*8620*/  I2IP.S8.S32.SAT R48, R49, R48, R50 ;  /* 0x0000003031307239 */ /* 0x000fe20000001432 */
[----:B------:R-:W-:Y:S01]  /*8630*/  IMAD R53, R0, R72, R53 ;  /* 0x0000004800357224 */ /* 0x000fe200078e0235 */
[----:B------:R-:W-:Y:S01]  /*8640*/  SHF.R.S32.HI R0, RZ, 0x18, R95 ;  /* 0x00000018ff007819 */ /* 0x000fe2000001145f */
[C---:B------:R-:W-:Y:S02]  /*8650*/  IMAD R56, R70.reuse, R60, RZ ;  /* 0x0000003c46387224 */ /* 0x040fe400078e02ff */
[-C--:B------:R-:W-:Y:S01]  /*8660*/  IMAD R54, R3, R72.reuse, R54 ;  /* 0x0000004803367224 */ /* 0x080fe200078e0236 */
[----:B------:R-:W-:Y:S01]  /*8670*/  SHF.R.S32.HI R3, RZ, 0x18, R94 ;  /* 0x00000018ff037819 */ /* 0x000fe2000001145e */
[----:B------:R-:W-:Y:S02]  /*8680*/  IMAD R59, R87, R72, R59 ;  /* 0x00000048573b7224 */ /* 0x000fe400078e023b */
[C---:B------:R-:W-:Y:S02]  /*8690*/  IMAD R58, R70.reuse, R62, RZ ;  /* 0x0000003e463a7224 */ /* 0x040fe400078e02ff */
[----:B------:R-:W-:Y:S01]  /*86a0*/  IMAD R56, R5, R72, R56 ;  /* 0x0000004805387224 */ /* 0x000fe200078e0238 */
[----:B------:R-:W-:Y:S01]  /*86b0*/  I2IP.S8.S32.SAT R54, R59, R54, RZ ;  /* 0x000000363b367239 */ /* 0x000fe200000014ff */
[----:B------:R-:W-:Y:S01]  /*86c0*/  IMAD R63, R70, R63, RZ ;  /* 0x0000003f463f7224 */ /* 0x000fe200078e02ff */
[----:B------:R-:W-:Y:S01]  /*86d0*/  MOV R5, R93 ;  /* 0x0000005d00057202 */ /* 0x000fe20000000f00 */
[----:B------:R-:W-:Y:S01]  /*86e0*/  IMAD R57, R0, R72, R57 ;  /* 0x0000004800397224 */ /* 0x000fe200078e0239 */
[----:B------:R-:W-:Y:S01]  /*86f0*/  SHF.R.S32.HI R0, RZ, 0x18, R92 ;  /* 0x00000018ff007819 */ /* 0x000fe2000001145c */
[----:B------:R-:W-:Y:S01]  /*8700*/  IMAD R60, R70, R64, RZ ;  /* 0x00000040463c7224 */ /* 0x000fe200078e02ff */
[----:B------:R-:W-:Y:S01]  /*8710*/  I2IP.S8.S32.SAT R49, R53, R52, R54 ;  /* 0x0000003435317239 */ /* 0x000fe20000001436 */
[-C--:B------:R-:W-:Y:S01]  /*8720*/  IMAD R58, R3, R72.reuse, R58 ;  /* 0x00000048033a7224 */ /* 0x080fe200078e023a */
        /* <DEDUP_REMOVED lines=22> */
[----:B------:R-:W-:Y:S02]  /*8890*/  UIADD3 UR9, UPT, UPT, UR49, 0x40, URZ ;  /* 0x0000004031097890 */ /* 0x000fe4000fffe0ff */
[----:B------:R-:W-:Y:S01]  /*88a0*/  UIADD3 UR8, UPT, UPT, UR44, 0x6200, URZ ;  /* 0x000062002c087890 */ /* 0x000fe2000fffe0ff */
[----:B------:R-:W-:Y:S01]  /*88b0*/  UMOV UR10, UR50 ;  /* 0x00000032000a7c82 */ /* 0x000fe20008000000 */
[----:B------:R-:W-:Y:S01]  /*88c0*/  UMOV UR11, UR36 ;  /* 0x00000024000b7c82 */ /* 0x000fe20008000000 */
[----:B--2---:R-:W-:Y:S04]  /*88d0*/  UIADD3 UR4, UP0, UPT, UR6, 0x680, URZ ;  /* 0x0000068006047890 */ /* 0x004fe8000ff1e0ff */
[----:B------:R-:W-:Y:S09]  /*88e0*/  UIADD3.X UR5, UPT, UPT, URZ, UR7, URZ, UP0, !UPT ;  /* 0x00000007ff057290 */ /* 0x000ff200087fe4ff */
[----:B------:R2:W-:Y:S01]  /*88f0*/  UTMASTG.3D [UR8], [UR4] ;  /* 0x00000008040073b5 */ /* 0x0005e20008010000 */
[----:B------:R0:W-:Y:S01]  /*8900*/  UTMACMDFLUSH ;  /* 0x00000000000079b7 */ /* 0x0001e20000000000 */
[----:B--2---:R-:W-:Y:S04]  /*8910*/  DEPBAR.LE SB0, 0x1 ;  /* 0x000080400000791a */ /* 0x004fe80000000000 */
.L_x_111:
[----:B------:R-:W-:Y:S05]  /*8920*/  BSYNC.RECONVERGENT B0 ;  /* 0x0000000000007941 */ /* 0x000fea0003800200 */
.L_x_110:
[----:B------:R-:W-:Y:S01]  /*8930*/  R2UR UR4, R147 ;  /* 0x00000000930472ca */ /* 0x000fe200000e0000 */
[----:B------:R-:W-:Y:S01]  /*8940*/  BAR.SYNC.DEFER_BLOCKING 0x1, 0x80 ;  /* 0x0042000000007b1d */ /* 0x000fe20000010000 */
[----:B------:R-:W-:Y:S01]  /*8950*/  ISETP.NE.AND P0, PT, R149, 0x2, PT ;  /* 0x000000029500780c */ /* 0x000fe20003f05270 */
[----:B------:R-:W-:Y:S01]  /*8960*/  UISETP.NE.AND UP0, UPT, UR46, URZ, UPT ;  /* 0x000000ff2e00728c */ /* 0x000fe2000bf05270 */
[----:B------:R-:W-:Y:S01]  /*8970*/  ISETP.NE.AND P1, PT, R68, 0x4, PT ;  /* 0x000000044400780c */ /* 0x000fe20003f25270 */
[----:B------:R-:W-:Y:S01]  /*8980*/  UIADD3 UR20, UPT, UPT, UR37, UR63, URZ ;  /* 0x0000003f25147290 */ /* 0x000fe2000fffe0ff */
[----:B------:R-:W-:Y:S02]  /*8990*/  SEL R3, RZ, 0x1, P0 ;  /* 0x00000001ff037807 */ /* 0x000fe40000000000 */
[----:B------:R-:W-:Y:S02]  /*89a0*/  SEL R0, RZ, 0x1, P1 ;  /* 0x00000001ff007807 */ /* 0x000fe40000800000 */
[----:B------:R-:W-:Y:S02]  /*89b0*/  LOP3.LUT R152, R152, R3, RZ, 0x3c, !PT ;  /* 0x0000000398987212 */ /* 0x000fe400078e3cff */
[----:B------:R-:W-:Y:S01]  /*89c0*/  LOP3.LUT R153, R153, R0, RZ, 0x3c, !PT ;  /* 0x0000000099997212 */ /* 0x000fe200078e3cff */
[----:B------:R-:W-:Y:S01]  /*89d0*/  UIADD3 UR16, UPT, UPT, UR38, UR4, URZ ;  /* 0x0000000426107290 */ /* 0x000fe2000fffe0ff */
[----:B------:R-:W-:Y:S02]  /*89e0*/  SEL R149, R149, RZ, P0 ;  /* 0x000000ff95957207 */ /* 0x000fe40000000000 */
[----:B------:R-:W-:Y:S01]  /*89f0*/  SEL R68, R68, RZ, P1 ;  /* 0x000000ff44447207 */ /* 0x000fe20000800000 */
[----:B------:R-:W-:Y:S01]  /*8a00*/  UMOV UR36, UR59 ;  /* 0x0000003b00247c82 */ /* 0x000fe20008000000 */
[----:B------:R-:W-:Y:S07]  /*8a10*/  BRA.U UP0, `(.L_x_112) ;  /* 0xffffffc500247547 */ /* 0x000fee000b83ffff */
[----:B------:R-:W-:Y:S05]  /*8a20*/  EXIT ;  /* 0x000000000000794d */ /* 0x000fea0003800000 */
.L_x_24:
[----:B--2---:R2:W3:Y:S02]  /*8a30*/  SYNCS.PHASECHK.TRANS64.TRYWAIT P0, [R3+URZ+0xf0], R2 ;  /* 0x0000f002030075a7 */ /* 0x0044e400080011ff */
[----:B---3--:R-:W-:Y:S05]  /*8a40*/  @!P0 NANOSLEEP.SYNCS 0x989680 ;  /* 0x009896800000895d */ /* 0x008fea0003900000 */
[----:B------:R-:W3:Y:S02]  /*8a50*/  @!P0 SYNCS.PHASECHK.TRANS64 P0, [R3+URZ+0xf0], R2 ;  /* 0x0000f002030085a7 */ /* 0x000ee400080010ff */
[----:B---3--:R-:W-:Y:S05]  /*8a60*/  @!P0 BRA `(.L_x_24) ;  /* 0xfffffffc00f08947 */ /* 0x008fea000383ffff */
[----:B------:R-:W-:Y:S05]  /*8a70*/  BRA `(.L_x_113) ;  /* 0xffffff8c00847947 */ /* 0x000fea000383ffff */
.L_x_27:
[----:B-1----:R-:W-:-:S07]  /*8a80*/  MOV R0, UR33 ;  /* 0x0000002100007c02 */ /* 0x002fce0008000f00 */
.L_x_114:
[----:B-1----:R1:W2:Y:S02]  /*8a90*/  SYNCS.PHASECHK.TRANS64.TRYWAIT P0, [R0+URZ+0x28], R3 ;  /* 0x00002803000075a7 */ /* 0x0022a400080011ff */
[----:B--2---:R-:W-:Y:S05]  /*8aa0*/  @!P0 NANOSLEEP.SYNCS 0x989680 ;  /* 0x009896800000895d */ /* 0x004fea0003900000 */
[----:B------:R-:W2:Y:S02]  /*8ab0*/  @!P0 SYNCS.PHASECHK.TRANS64 P0, [R0+URZ+0x28], R3 ;  /* 0x00002803000085a7 */ /* 0x000ea400080010ff */
[----:B--2---:R-:W-:Y:S05]  /*8ac0*/  @!P0 BRA `(.L_x_114) ;  /* 0xfffffffc00f08947 */ /* 0x004fea000383ffff */
[----:B------:R-:W-:Y:S05]  /*8ad0*/  BRA `(.L_x_26) ;  /* 0xffffff8c00cc7947 */ /* 0x000fea000383ffff */
.L_x_34:
[----:B-1----:R-:W-:-:S07]  /*8ae0*/  MOV R0, UR17 ;  /* 0x0000001100007c02 */ /* 0x002fce0008000f00 */
.L_x_115:
[----:B-1----:R1:W2:Y:S02]  /*8af0*/  SYNCS.PHASECHK.TRANS64.TRYWAIT P0, [R0+URZ+0x28], R3 ;  /* 0x00002803000075a7 */ /* 0x0022a400080011ff */
[----:B--2---:R-:W-:Y:S05]  /*8b00*/  @!P0 NANOSLEEP.SYNCS 0x989680 ;  /* 0x009896800000895d */ /* 0x004fea0003900000 */
[----:B------:R-:W2:Y:S02]  /*8b10*/  @!P0 SYNCS.PHASECHK.TRANS64 P0, [R0+URZ+0x28], R3 ;  /* 0x00002803000085a7 */ /* 0x000ea400080010ff */
[----:B--2---:R-:W-:Y:S05]  /*8b20*/  @!P0 BRA `(.L_x_115) ;  /* 0xfffffffc00f08947 */ /* 0x004fea000383ffff */
[----:B------:R-:W-:Y:S05]  /*8b30*/  BRA `(.L_x_33) ;  /* 0xffffff9000887947 */ /* 0x000fea000383ffff */
.L_x_39:
[----:B-1----:R1:W2:Y:S02]  /*8b40*/  SYNCS.PHASECHK.TRANS64.TRYWAIT P0, [R3+URZ+0x80], R0 ;  /* 0x00008000030075a7 */ /* 0x0022a400080011ff */
[----:B--2---:R-:W-:Y:S05]  /*8b50*/  @!P0 NANOSLEEP.SYNCS 0x989680 ;  /* 0x009896800000895d */ /* 0x004fea0003900000 */
[----:B------:R-:W2:Y:S02]  /*8b60*/  @!P0 SYNCS.PHASECHK.TRANS64 P0, [R3+URZ+0x80], R0 ;  /* 0x00008000030085a7 */ /* 0x000ea400080010ff */
[----:B--2---:R-:W-:Y:S05]  /*8b70*/  @!P0 BRA `(.L_x_39) ;  /* 0xfffffffc00f08947 */ /* 0x004fea000383ffff */
[----:B------:R-:W-:Y:S05]  /*8b80*/  BRA `(.L_x_116) ;  /* 0xffffff94002c7947 */ /* 0x000fea000383ffff */
.L_x_43:
[----:B-1----:R-:W-:-:S07]  /*8b90*/  MOV R0, UR4 ;  /* 0x0000000400007c02 */ /* 0x002fce0008000f00 */
.L_x_117:
[----:B-1----:R1:W2:Y:S02]  /*8ba0*/  SYNCS.PHASECHK.TRANS64.TRYWAIT P0, [R0+URZ], R3 ;  /* 0x00000003000075a7 */ /* 0x0022a400080011ff */
[----:B--2---:R-:W-:Y:S05]  /*8bb0*/  @!P0 NANOSLEEP.SYNCS 0x989680 ;  /* 0x009896800000895d */ /* 0x004fea0003900000 */
[----:B------:R-:W2:Y:S02]  /*8bc0*/  @!P0 SYNCS.PHASECHK.TRANS64 P0, [R0+URZ], R3 ;  /* 0x00000003000085a7 */ /* 0x000ea400080010ff */
[----:B--2---:R-:W-:Y:S05]  /*8bd0*/  @!P0 BRA `(.L_x_117) ;  /* 0xfffffffc00f08947 */ /* 0x004fea000383ffff */
[----:B------:R-:W-:Y:S05]  /*8be0*/  BRA `(.L_x_118) ;  /* 0xffffff9800d47947 */ /* 0x000fea000383ffff */
.L_x_44:
[----:B------:R-:W-:-:S07]  /*8bf0*/  MOV R0, UR5 ;  /* 0x0000000500007c02 */ /* 0x000fce0008000f00 */
.L_x_119:
[----:B-1----:R1:W2:Y:S02]  /*8c00*/  SYNCS.PHASECHK.TRANS64.TRYWAIT P0, [R0+URZ], R3 ;  /* 0x00000003000075a7 */ /* 0x0022a400080011ff */
[----:B--2---:R-:W-:Y:S05]  /*8c10*/  @!P0 NANOSLEEP.SYNCS 0x989680 ;  /* 0x009896800000895d */ /* 0x004fea0003900000 */
[----:B------:R-:W2:Y:S02]  /*8c20*/  @!P0 SYNCS.PHASECHK.TRANS64 P0, [R0+URZ], R3 ;  /* 0x00000003000085a7 */ /* 0x000ea400080010ff */
[----:B--2---:R-:W-:Y:S05]  /*8c30*/  @!P0 BRA `(.L_x_119) ;  /* 0xfffffffc00f08947 */ /* 0x004fea000383ffff */
[----:B------:R-:W-:Y:S05]  /*8c40*/  BRA `(.L_x_120) ;  /* 0xffffff9800e07947 */ /* 0x000fea000383ffff */
.L_x_45:
[----:B------:R-:W-:-:S07]  /*8c50*/  MOV R0, UR5 ;  /* 0x0000000500007c02 */ /* 0x000fce0008000f00 */
.L_x_121:
[----:B-1----:R1:W2:Y:S02]  /*8c60*/  SYNCS.PHASECHK.TRANS64.TRYWAIT P0, [R0+URZ], R3 ;  /* 0x00000003000075a7 */ /* 0x0022a400080011ff */
[----:B--2---:R-:W-:Y:S05]  /*8c70*/  @!P0 NANOSLEEP.SYNCS 0x989680 ;  /* 0x009896800000895d */ /* 0x004fea0003900000 */
[----:B------:R-:W2:Y:S02]  /*8c80*/  @!P0 SYNCS.PHASECHK.TRANS64 P0, [R0+URZ], R3 ;  /* 0x00000003000085a7 */ /* 0x000ea400080010ff */
[----:B--2---:R-:W-:Y:S05]  /*8c90*/  @!P0 BRA `(.L_x_121) ;  /* 0xfffffffc00f08947 */ /* 0x004fea000383ffff */
[----:B------:R-:W-:Y:S05]  /*8ca0*/  BRA `(.L_x_122) ;  /* 0xffffff9800ec7947 */ /* 0x000fea000383ffff */
.L_x_46:
[----:B------:R-:W-:-:S07]  /*8cb0*/  MOV R0, UR5 ;  /* 0x0000000500007c02 */ /* 0x000fce0008000f00 */
.L_x_123:
[----:B-1----:R1:W2:Y:S02]  /*8cc0*/  SYNCS.PHASECHK.TRANS64.TRYWAIT P0, [R0+URZ], R3 ;  /* 0x00000003000075a7 */ /* 0x0022a400080011ff */
[----:B--2---:R-:W-:Y:S05]  /*8cd0*/  @!P0 NANOSLEEP.SYNCS 0x989680 ;  /* 0x009896800000895d */ /* 0x004fea0003900000 */
[----:B------:R-:W2:Y:S02]  /*8ce0*/  @!P0 SYNCS.PHASECHK.TRANS64 P0, [R0+URZ], R3 ;  /* 0x00000003000085a7 */ /* 0x000ea400080010ff */
[----:B--2---:R-:W-:Y:S05]  /*8cf0*/  @!P0 BRA `(.L_x_123) ;  /* 0xfffffffc00f08947 */ /* 0x004fea000383ffff */
[----:B------:R-:W-:Y:S05]  /*8d00*/  BRA `(.L_x_124) ;  /* 0xffffff9800f87947 */ /* 0x000fea000383ffff */
.L_x_49:
[----:B-1----:R1:W2:Y:S02]  /*8d10*/  SYNCS.PHASECHK.TRANS64.TRYWAIT P0, [R2+URZ+0xe0], R5 ;  /* 0x0000e005020075a7 */ /* 0x0022a400080011ff */
[----:B--2---:R-:W-:Y:S05]  /*8d20*/  @!P0 NANOSLEEP.SYNCS 0x989680 ;  /* 0x009896800000895d */ /* 0x004fea0003900000 */
[----:B------:R-:W2:Y:S02]  /*8d30*/  @!P0 SYNCS.PHASECHK.TRANS64 P0, [R2+URZ+0xe0], R5 ;  /* 0x0000e005020085a7 */ /* 0x000ea400080010ff */
[----:B--2---:R-:W-:Y:S05]  /*8d40*/  @!P0 BRA `(.L_x_49) ;  /* 0xfffffffc00f08947 */ /* 0x004fea000383ffff */
[----:B------:R-:W-:Y:S05]  /*8d50*/  BRA `(.L_x_125) ;  /* 0xffffff9c00547947 */ /* 0x000fea000383ffff */
.L_x_50:
[----:B------:R-:W-:-:S07]  /*8d60*/  MOV R2, UR4 ;  /* 0x0000000400027c02 */ /* 0x000fce0008000f00 */
.L_x_126:
[----:B-1----:R1:W2:Y:S02]  /*8d70*/  SYNCS.PHASECHK.TRANS64.TRYWAIT P0, [R2+URZ+0x90], R5 ;  /* 0x00009005020075a7 */ /* 0x0022a400080011ff */
[----:B--2---:R-:W-:Y:S05]  /*8d80*/  @!P0 NANOSLEEP.SYNCS 0x989680 ;  /* 0x009896800000895d */ /* 0x004fea0003900000 */
[----:B------:R-:W2:Y:S02]  /*8d90*/  @!P0 SYNCS.PHASECHK.TRANS64 P0, [R2+URZ+0x90], R5 ;  /* 0x00009005020085a7 */ /* 0x000ea400080010ff */
[----:B--2---:R-:W-:Y:S05]  /*8da0*/  @!P0 BRA `(.L_x_126) ;  /* 0xfffffffc00f08947 */ /* 0x004fea000383ffff */
[----:B------:R-:W-:Y:S05]  /*8db0*/  BRA `(.L_x_127) ;  /* 0xffffff9c00647947 */ /* 0x000fea000383ffff */
.L_x_51:
[----:B-1----:R1:W2:Y:S02]  /*8dc0*/  SYNCS.PHASECHK.TRANS64.TRYWAIT P1, [R2+URZ+0x80], R5 ;  /* 0x00008005020075a7 */ /* 0x0022a400080211ff */
[----:B--2---:R-:W-:Y:S05]  /*8dd0*/  @!P1 NANOSLEEP.SYNCS 0x989680 ;  /* 0x009896800000995d */ /* 0x004fea0003900000 */
[----:B------:R-:W2:Y:S02]  /*8de0*/  @!P1 SYNCS.PHASECHK.TRANS64 P1, [R2+URZ+0x80], R5 ;  /* 0x00008005020095a7 */ /* 0x000ea400080210ff */
[----:B--2---:R-:W-:Y:S05]  /*8df0*/  @!P1 BRA `(.L_x_51) ;  /* 0xfffffffc00f09947 */ /* 0x004fea000383ffff */
[----:B------:R-:W-:Y:S05]  /*8e00*/  BRA `(.L_x_128) ;  /* 0xffffff9c00947947 */ /* 0x000fea000383ffff */
.L_x_54:
[----:B------:R-:W-:-:S07]  /*8e10*/  MOV R0, UR4 ;  /* 0x0000000400007c02 */ /* 0x000fce0008000f00 */
.L_x_129:
[----:B-1----:R1:W2:Y:S02]  /*8e20*/  SYNCS.PHASECHK.TRANS64.TRYWAIT P0, [R0+URZ+0x90], R3 ;  /* 0x00009003000075a7 */ /* 0x0022a400080011ff */
[----:B--2---:R-:W-:Y:S05]  /*8e30*/  @!P0 NANOSLEEP.SYNCS 0x989680 ;  /* 0x009896800000895d */ /* 0x004fea0003900000 */
[----:B------:R-:W2:Y:S02]  /*8e40*/  @!P0 SYNCS.PHASECHK.TRANS64 P0, [R0+URZ+0x90], R3 ;  /* 0x00009003000085a7 */ /* 0x000ea400080010ff */
[----:B--2---:R-:W-:Y:S05]  /*8e50*/  @!P0 BRA `(.L_x_129) ;  /* 0xfffffffc00f08947 */ /* 0x004fea000383ffff */
[----:B------:R-:W-:Y:S05]  /*8e60*/  BRA `(.L_x_53) ;  /* 0xffffff9c00e87947 */ /* 0x000fea000383ffff */
.L_x_61:
[----:B-1----:R1:W2:Y:S02]  /*8e70*/  SYNCS.PHASECHK.TRANS64.TRYWAIT P1, [R0+URZ+0x80], R5 ;  /* 0x00008005000075a7 */ /* 0x0022a400080211ff */
[----:B--2---:R-:W-:Y:S05]  /*8e80*/  @!P1 NANOSLEEP.SYNCS 0x989680 ;  /* 0x009896800000995d */ /* 0x004fea0003900000 */
[----:B------:R-:W2:Y:S02]  /*8e90*/  @!P1 SYNCS.PHASECHK.TRANS64 P1, [R0+URZ+0x80], R5 ;  /* 0x00008005000095a7 */ /* 0x000ea400080210ff */
[----:B--2---:R-:W-:Y:S05]  /*8ea0*/  @!P1 BRA `(.L_x_61) ;  /* 0xfffffffc00f09947 */ /* 0x004fea000383ffff */
[----:B------:R-:W-:Y:S05]  /*8eb0*/  BRA `(.L_x_130) ;  /* 0xffffffa4005c7947 */ /* 0x000fea000383ffff */
.L_x_62:
[----:B------:R-:W-:-:S07]  /*8ec0*/  MOV R3, UR30 ;  /* 0x0000001e00037c02 */ /* 0x000fce0008000f00 */
.L_x_131:
[----:B-1----:R1:W2:Y:S02]  /*8ed0*/  SYNCS.PHASECHK.TRANS64.TRYWAIT P0, [R3+URZ+0xc0], R0 ;  /* 0x0000c000030075a7 */ /* 0x0022a400080011ff */
[----:B--2---:R-:W-:Y:S05]  /*8ee0*/  @!P0 NANOSLEEP.SYNCS 0x989680 ;  /* 0x009896800000895d */ /* 0x004fea0003900000 */
[----:B------:R-:W2:Y:S02]  /*8ef0*/  @!P0 SYNCS.PHASECHK.TRANS64 P0, [R3+URZ+0xc0], R0 ;  /* 0x0000c000030085a7 */ /* 0x000ea400080010ff */
[----:B--2---:R-:W-:Y:S05]  /*8f00*/  @!P0 BRA `(.L_x_131) ;  /* 0xfffffffc00f08947 */ /* 0x004fea000383ffff */
[----:B------:R-:W-:Y:S05]  /*8f10*/  BRA `(.L_x_132) ;  /* 0xffffffa400947947 */ /* 0x000fea000383ffff */
.L_x_65:
[----:B------:R-:W-:Y:S07]  /*8f20*/  MOV R0, UR5 ;  /* 0x0000000500007c02 */ /* 0x000fee0008000f00 */
.L_x_133:
[----:B-1----:R1:W2:Y:S02]  /*8f30*/  SYNCS.PHASECHK.TRANS64.TRYWAIT P0, [R0+URZ], R3 ;  /* 0x00000003000075a7 */ /* 0x0022a400080011ff */
[----:B--2---:R-:W-:Y:S05]  /*8f40*/  @!P0 NANOSLEEP.SYNCS 0x989680 ;  /* 0x009896800000895d */ /* 0x004fea0003900000 */
[----:B------:R-:W2:Y:S02]  /*8f50*/  @!P0 SYNCS.PHASECHK.TRANS64 P0, [R0+URZ], R3 ;  /* 0x00000003000085a7 */ /* 0x000ea400080010ff */
[----:B--2---:R-:W-:Y:S05]  /*8f60*/  @!P0 BRA `(.L_x_133) ;  /* 0xfffffffc00f08947 */ /* 0x004fea000383ffff */
[----:B------:R-:W-:Y:S05]  /*8f70*/  BRA `(.L_x_64) ;  /* 0xffffffa400b07947 */ /* 0x000fea000383ffff */
.L_x_68:
[----:B------:R-:W-:-:S07]  /*8f80*/  MOV R0, UR4 ;  /* 0x0000000400007c02 */ /* 0x000fce0008000f00 */
.L_x_134:
[----:B--2---:R2:W4:Y:S02]  /*8f90*/  SYNCS.PHASECHK.TRANS64.TRYWAIT P0, [R0+URZ], R3 ;  /* 0x00000003000075a7 */ /* 0x00452400080011ff */
[----:B----4-:R-:W-:Y:S05]  /*8fa0*/  @!P0 NANOSLEEP.SYNCS 0x989680 ;  /* 0x009896800000895d */ /* 0x010fea0003900000 */
[----:B------:R-:W4:Y:S02]  /*8fb0*/  @!P0 SYNCS.PHASECHK.TRANS64 P0, [R0+URZ], R3 ;  /* 0x00000003000085a7 */ /* 0x000f2400080010ff */
[----:B----4-:R-:W-:Y:S05]  /*8fc0*/  @!P0 BRA `(.L_x_134) ;  /* 0xfffffffc00f08947 */ /* 0x010fea000383ffff */
[----:B------:R-:W-:Y:S05]  /*8fd0*/  BRA `(.L_x_135) ;  /* 0xffffffa8008c7947 */ /* 0x000fea000383ffff */
.L_x_69:
[----:B------:R-:W-:-:S07]  /*8fe0*/  MOV R0, UR5 ;  /* 0x0000000500007c02 */ /* 0x000fce0008000f00 */
.L_x_136:
[----:B-1----:R1:W2:Y:S02]  /*8ff0*/  SYNCS.PHASECHK.TRANS64.TRYWAIT P0, [R0+URZ], R3 ;  /* 0x00000003000075a7 */ /* 0x0022a400080011ff */
[----:B--2---:R-:W-:Y:S05]  /*9000*/  @!P0 NANOSLEEP.SYNCS 0x989680 ;  /* 0x009896800000895d */ /* 0x004fea0003900000 */
[----:B------:R-:W2:Y:S02]  /*9010*/  @!P0 SYNCS.PHASECHK.TRANS64 P0, [R0+URZ], R3 ;  /* 0x00000003000085a7 */ /* 0x000ea400080010ff */
[----:B--2---:R-:W-:Y:S05]  /*9020*/  @!P0 BRA `(.L_x_136) ;  /* 0xfffffffc00f08947 */ /* 0x004fea000383ffff */
[----:B------:R-:W-:Y:S05]  /*9030*/  BRA `(.L_x_137) ;  /* 0xffffffa800987947 */ /* 0x000fea000383ffff */
.L_x_70:
[----:B------:R-:W-:-:S07]  /*9040*/  MOV R0, UR5 ;  /* 0x0000000500007c02 */ /* 0x000fce0008000f00 */
.L_x_138:
[----:B-1----:R1:W2:Y:S02]  /*9050*/  SYNCS.PHASECHK.TRANS64.TRYWAIT P0, [R0+URZ], R3 ;  /* 0x00000003000075a7 */ /* 0x0022a400080011ff */
[----:B--2---:R-:W-:Y:S05]  /*9060*/  @!P0 NANOSLEEP.SYNCS 0x989680 ;  /* 0x009896800000895d */ /* 0x004fea0003900000 */
[----:B------:R-:W2:Y:S02]  /*9070*/  @!P0 SYNCS.PHASECHK.TRANS64 P0, [R0+URZ], R3 ;  /* 0x00000003000085a7 */ /* 0x000ea400080010ff */
[----:B--2---:R-:W-:Y:S05]  /*9080*/  @!P0 BRA `(.L_x_138) ;  /* 0xfffffffc00f08947 */ /* 0x004fea000383ffff */
[----:B------:R-:W-:Y:S05]  /*9090*/  BRA `(.L_x_139) ;  /* 0xffffffa800a47947 */ /* 0x000fea000383ffff */
.L_x_71:
[----:B------:R-:W-:-:S07]  /*90a0*/  MOV R0, UR4 ;  /* 0x0000000400007c02 */ /* 0x000fce0008000f00 */
.L_x_140:
[----:B-1----:R1:W2:Y:S02]  /*90b0*/  SYNCS.PHASECHK.TRANS64.TRYWAIT P0, [R0+URZ], R3 ;  /* 0x00000003000075a7 */ /* 0x0022a400080011ff */
[----:B--2---:R-:W-:Y:S05]  /*90c0*/  @!P0 NANOSLEEP.SYNCS 0x989680 ;  /* 0x009896800000895d */ /* 0x004fea0003900000 */
[----:B------:R-:W2:Y:S02]  /*90d0*/  @!P0 SYNCS.PHASECHK.TRANS64 P0, [R0+URZ], R3 ;  /* 0x00000003000085a7 */ /* 0x000ea400080010ff */
[----:B--2---:R-:W-:Y:S05]  /*90e0*/  @!P0 BRA `(.L_x_140) ;  /* 0xfffffffc00f08947 */ /* 0x004fea000383ffff */
[----:B------:R-:W-:Y:S05]  /*90f0*/  BRA `(.L_x_141) ;  /* 0xffffffa800b07947 */ /* 0x000fea000383ffff */
.L_x_76:
[----:B--2---:R2:W3:Y:S02]  /*9100*/  SYNCS.PHASECHK.TRANS64.TRYWAIT P0, [R12+URZ+0x80], R9 ;  /* 0x000080090c0075a7 */ /* 0x0044e400080011ff */
[----:B---3--:R-:W-:Y:S05]  /*9110*/  @!P0 NANOSLEEP.SYNCS 0x989680 ;  /* 0x009896800000895d */ /* 0x008fea0003900000 */
[----:B------:R-:W3:Y:S02]  /*9120*/  @!P0 SYNCS.PHASECHK.TRANS64 P0, [R12+URZ+0x80], R9 ;  /* 0x000080090c0085a7 */ /* 0x000ee400080010ff */
[----:B---3--:R-:W-:Y:S05]  /*9130*/  @!P0 BRA `(.L_x_76) ;  /* 0xfffffffc00f08947 */ /* 0x008fea000383ffff */
[----:B------:R-:W-:Y:S05]  /*9140*/  BRA `(.L_x_142) ;  /* 0xffffffac00c87947 */ /* 0x000fea000383ffff */
.L_x_79:
[----:B------:R-:W-:Y:S07]  /*9150*/  MOV R0, UR21 ;  /* 0x0000001500007c02 */ /* 0x000fee0008000f00 */
.L_x_143:
[----:B--2---:R2:W3:Y:S02]  /*9160*/  SYNCS.PHASECHK.TRANS64.TRYWAIT P2, [R0+URZ+0x78], R11 ;  /* 0x0000780b000075a7 */ /* 0x0044e400080411ff */
[----:B---3--:R-:W-:Y:S05]  /*9170*/  @!P2 NANOSLEEP.SYNCS 0x989680 ;  /* 0x009896800000a95d */ /* 0x008fea0003900000 */
[----:B------:R-:W3:Y:S02]  /*9180*/  @!P2 SYNCS.PHASECHK.TRANS64 P2, [R0+URZ+0x78], R11 ;  /* 0x0000780b0000a5a7 */ /* 0x000ee400080410ff */
[----:B---3--:R-:W-:Y:S05]  /*9190*/  @!P2 BRA `(.L_x_143) ;  /* 0xfffffffc00f0a947 */ /* 0x008fea000383ffff */
[----:B------:R-:W-:Y:S05]  /*91a0*/  BRA `(.L_x_78) ;  /* 0xffffffb400307947 */ /* 0x000fea000383ffff */
.L_x_82:
[----:B--2---:R-:W-:Y:S07]  /*91b0*/  MOV R0, UR21 ;  /* 0x0000001500007c02 */ /* 0x004fee0008000f00 */
.L_x_144:
[----:B--2---:R2:W3:Y:S02]  /*91c0*/  SYNCS.PHASECHK.TRANS64.TRYWAIT P0, [R0+URZ+0x60], R9 ;  /* 0x00006009000075a7 */ /* 0x0044e400080011ff */
[----:B---3--:R-:W-:Y:S05]  /*91d0*/  @!P0 NANOSLEEP.SYNCS 0x989680 ;  /* 0x009896800000895d */ /* 0x008fea0003900000 */
[----:B------:R-:W3:Y:S02]  /*91e0*/  @!P0 SYNCS.PHASECHK.TRANS64 P0, [R0+URZ+0x60], R9 ;  /* 0x00006009000085a7 */ /* 0x000ee400080010ff */
[----:B---3--:R-:W-:Y:S05]  /*91f0*/  @!P0 BRA `(.L_x_144) ;  /* 0xfffffffc00f08947 */ /* 0x008fea000383ffff */
[----:B------:R-:W-:Y:S05]  /*9200*/  BRA `(.L_x_145) ;  /* 0xffffffb4008c7947 */ /* 0x000fea000383ffff */
.L_x_83:
[----:B------:R-:W-:Y:S07]  /*9210*/  MOV R0, UR21 ;  /* 0x0000001500007c02 */ /* 0x000fee0008000f00 */
.L_x_146:
[----:B--2---:R2:W3:Y:S02]  /*9220*/  SYNCS.PHASECHK.TRANS64.TRYWAIT P0, [R0+URZ+0x68], R9 ;  /* 0x00006809000075a7 */ /* 0x0044e400080011ff */
[----:B---3--:R-:W-:Y:S05]  /*9230*/  @!P0 NANOSLEEP.SYNCS 0x989680 ;  /* 0x009896800000895d */ /* 0x008fea0003900000 */
[----:B------:R-:W3:Y:S02]  /*9240*/  @!P0 SYNCS.PHASECHK.TRANS64 P0, [R0+URZ+0x68], R9 ;  /* 0x00006809000085a7 */ /* 0x000ee400080010ff */
[----:B---3--:R-:W-:Y:S05]  /*9250*/  @!P0 BRA `(.L_x_146) ;  /* 0xfffffffc00f08947 */ /* 0x008fea000383ffff */
[----:B------:R-:W-:Y:S05]  /*9260*/  BRA `(.L_x_147) ;  /* 0xffffffb400c87947 */ /* 0x000fea000383ffff */
.L_x_85:
[----:B------:R-:W-:-:S07]  /*9270*/  MOV R0, UR21 ;  /* 0x0000001500007c02 */ /* 0x000fce0008000f00 */
.L_x_148:
[----:B---3--:R3:W4:Y:S02]  /*9280*/  SYNCS.PHASECHK.TRANS64.TRYWAIT P0, [R0+URZ+0x60], R3 ;  /* 0x00006003000075a7 */ /* 0x00872400080011ff */
[----:B----4-:R-:W-:Y:S05]  /*9290*/  @!P0 NANOSLEEP.SYNCS 0x989680 ;  /* 0x009896800000895d */ /* 0x010fea0003900000 */
[----:B------:R-:W4:Y:S02]  /*92a0*/  @!P0 SYNCS.PHASECHK.TRANS64 P0, [R0+URZ+0x60], R3 ;  /* 0x00006003000085a7 */ /* 0x000f2400080010ff */
[----:B----4-:R-:W-:Y:S05]  /*92b0*/  @!P0 BRA `(.L_x_148) ;  /* 0xfffffffc00f08947 */ /* 0x010fea000383ffff */
[----:B------:R-:W-:Y:S05]  /*92c0*/  BRA `(.L_x_149) ;  /* 0xffffffb8003c7947 */ /* 0x000fea000383ffff */
.L_x_87:
[----:B-1----:R1:W2:Y:S02]  /*92d0*/  SYNCS.PHASECHK.TRANS64.TRYWAIT P0, [R3+URZ+0x80], R0 ;  /* 0x00008000030075a7 */ /* 0x0022a400080011ff */
[----:B--2---:R-:W-:Y:S05]  /*92e0*/  @!P0 NANOSLEEP.SYNCS 0x989680 ;  /* 0x009896800000895d */ /* 0x004fea0003900000 */
[----:B------:R-:W2:Y:S02]  /*92f0*/  @!P0 SYNCS.PHASECHK.TRANS64 P0, [R3+URZ+0x80], R0 ;  /* 0x00008000030085a7 */ /* 0x000ea400080010ff */
[----:B--2---:R-:W-:Y:S05]  /*9300*/  @!P0 BRA `(.L_x_87) ;  /* 0xfffffffc00f08947 */ /* 0x004fea000383ffff */
[----:B------:R-:W-:Y:S05]  /*9310*/  BRA `(.L_x_150) ;  /* 0xffffffb800f87947 */ /* 0x000fea000383ffff */
.L_x_98:
[----:B-1----:R1:W2:Y:S02]  /*9320*/  SYNCS.PHASECHK.TRANS64.TRYWAIT P1, [R3+URZ+0x50], R0 ;  /* 0x00005000030075a7 */ /* 0x0022a400080211ff */
[----:B--2---:R-:W-:Y:S05]  /*9330*/  @!P1 NANOSLEEP.SYNCS 0x989680 ;  /* 0x009896800000995d */ /* 0x004fea0003900000 */
[----:B------:R-:W2:Y:S02]  /*9340*/  @!P1 SYNCS.PHASECHK.TRANS64 P1, [R3+URZ+0x50], R0 ;  /* 0x00005000030095a7 */ /* 0x000ea400080210ff */
[----:B--2---:R-:W-:Y:S05]  /*9350*/  @!P1 BRA `(.L_x_98) ;  /* 0xfffffffc00f09947 */ /* 0x004fea000383ffff */
[----:B------:R-:W-:Y:S05]  /*9360*/  BRA `(.L_x_97) ;  /* 0xffffffc800787947 */ /* 0x000fea000383ffff */
.L_x_100:
[----:B----4-:R4:W1:Y:S02]  /*9370*/  SYNCS.PHASECHK.TRANS64.TRYWAIT P0, [R78+URZ+0xa0], R5 ;  /* 0x0000a0054e0075a7 */ /* 0x01086400080011ff */
[----:B-1----:R-:W-:Y:S05]  /*9380*/  @!P0 NANOSLEEP.SYNCS 0x989680 ;  /* 0x009896800000895d */ /* 0x002fea0003900000 */
[----:B------:R-:W1:Y:S02]  /*9390*/  @!P0 SYNCS.PHASECHK.TRANS64 P0, [R78+URZ+0xa0], R5 ;  /* 0x0000a0054e0085a7 */ /* 0x000e6400080010ff */
[----:B-1----:R-:W-:Y:S05]  /*93a0*/  @!P0 BRA `(.L_x_100) ;  /* 0xfffffffc00f08947 */ /* 0x002fea000383ffff */
[----:B------:R-:W-:Y:S05]  /*93b0*/  BRA `(.L_x_99) ;  /* 0xffffffc800d47947 */ /* 0x000fea000383ffff */
.L_x_108:
[----:B--2---:R2:W3:Y:S02]  /*93c0*/  SYNCS.PHASECHK.TRANS64.TRYWAIT P0, [R111+URZ+0x50], R0 ;  /* 0x000050006f0075a7 */ /* 0x0044e400080011ff */
[----:B---3--:R-:W-:Y:S05]  /*93d0*/  @!P0 NANOSLEEP.SYNCS 0x989680 ;  /* 0x009896800000895d */ /* 0x008fea0003900000 */
[----:B------:R-:W3:Y:S02]  /*93e0*/  @!P0 SYNCS.PHASECHK.TRANS64 P0, [R111+URZ+0x50], R0 ;  /* 0x000050006f0085a7 */ /* 0x000ee400080010ff */
[----:B---3--:R-:W-:Y:S05]  /*93f0*/  @!P0 BRA `(.L_x_108) ;  /* 0xfffffffc00f08947 */ /* 0x008fea000383ffff */
[----:B------:R-:W-:Y:S05]  /*9400*/  BRA `(.L_x_107) ;  /* 0xffffffdc00d87947 */ /* 0x000fea000383ffff */
        .weak           $__internal_0_$__cuda_sm10x_tcgen05_guardrail_trap_col_being_dealloced_not_returned_by_alloc
        .type           $__internal_0_$__cuda_sm10x_tcgen05_guardrail_trap_col_being_dealloced_not_returned_by_alloc,@function
        .size           $__internal_0_$__cuda_sm10x_tcgen05_guardrail_trap_col_being_dealloced_not_returned_by_alloc,($__internal_1_$__cuda_sm10x_tcgen05_guardrail_trap_phase_invalid_during_alloc - $__internal_0_$__cuda_sm10x_tcgen05_guardrail_trap_col_being_dealloced_not_returned_by_alloc)
$__internal_0_$__cuda_sm10x_tcgen05_guardrail_trap_col_being_dealloced_not_returned_by_alloc:
[----:B------:R-:W-:Y:S05]  /*9410*/  BPT.TRAP 0x1 ;  /* 0x000000040000795c */ /* 0x000fea0000300000 */
[----:B------:R-:W-:-:S04]  /*9420*/  HFMA2 R3, -RZ, RZ, 0, 0 ;  /* 0x00000000ff037431 */ /* 0x000fc800000001ff */
[----:B------:R-:W-:Y:S05]  /*9430*/  RET.REL.NODEC R2 `(_ZN7cutlass13device_kernelINS_4gemm6kernel13GemmUniversalIN4cute5tupleIJiiiiEEENS1_10collective13CollectiveMmaINS1_35MainloopSm100TmaUmmaWarpSpecializedILi5ELi2ELi4ENS5_IJNS4_1CILi1EEENSA_ILi2EEESB_EEEEENS5_IJNSA_ILi128EEESF_SF_EEEaNS5_IJlSB_lEEEaSH_NS4_8TiledMMAINS4_8MMA_AtomIJNS4_15SM100_MMA_S8_SSIaaiLi128ELi128ELNS4_4UMMA5MajorE0ELSM_0ELNSL_8SaturateE0EEEEEENS4_6LayoutINS5_IJSB_SB_SB_EEENS5_IJNSA_ILi0EEESS_SS_EEEEENS5_IJNS4_10UnderscoreESV_SV_EEEEENS4_23SM90_TMA_LOAD_MULTICASTENS4_14ComposedLayoutINS4_7SwizzleILi3ELi4ELi3EEENS4_18smem_ptr_flag_bitsILi8EEENSQ_INS5_IJNSA_ILi8EEESF_EEENS5_IJSF_SB_EEEEEEEvNS4_8identityENS4_13SM90_TMA_LOADES18_vS19_EENS_8epilogue10collective18CollectiveEpilogueINS1C_23Sm100TmaWarpSpecializedILi2ELi2ELi64ELb0ELb0EEEJSG_NS5_IJNSQ_ISF_SB_EENSQ_INSA_ILi64EEESB_EEEEEaSH_aSH_NS1C_6fusion15FusionCallbacksIS1G_NS1L_17LinearCombinationIaiaiLNS_15FloatRoundStyleE2EEESG_S1K_JEEENS4_5SM1004TMEM4LOAD26SM100_TMEM_LOAD_32dp32b64xES1A_NSZ_INS10_ILi2ELi4ELi3EEES13_NSQ_INS5_IJS14_S1I_EEENS5_IJS1I_SB_EEEEEEENS4_39AutoVectorizingCopyWithAssumedAlignmentILi128EEENS4_14SM90_TMA_STOREES1Z_S21_S21_EEEvvEEEEvNT_6ParamsE) ;  /* 0xffffff6802f07950 */ /* 0x000fea0003c3ffff */
        .weak           $__internal_1_$__cuda_sm10x_tcgen05_guardrail_trap_phase_invalid_during_alloc
        .type           $__internal_1_$__cuda_sm10x_tcgen05_guardrail_trap_phase_invalid_during_alloc,@function
        .size           $__internal_1_$__cuda_sm10x_tcgen05_guardrail_trap_phase_invalid_during_alloc,($__internal_2_$__cuda_sm10x_tcgen05_guardrail_trap_unallocated_columns_being_dealloced - $__internal_1_$__cuda_sm10x_tcgen05_guardrail_trap_phase_invalid_during_alloc)
$__internal_1_$__cuda_sm10x_tcgen05_guardrail_trap_phase_invalid_during_alloc:
[----:B------:R-:W-:Y:S05]  /*9440*/  BPT.TRAP 0x1 ;  /* 0x000000040000795c */ /* 0x000fea0000300000 */
[----:B------:R-:W-:-:S04]  /*9450*/  MOV R5, 0x0 ;  /* 0x0000000000057802 */ /* 0x000fc80000000f00 */
[----:B------:R-:W-:Y:S05]  /*9460*/  RET.REL.NODEC R4 `(_ZN7cutlass13device_kernelINS_4gemm6kernel13GemmUniversalIN4cute5tupleIJiiiiEEENS1_10collective13CollectiveMmaINS1_35MainloopSm100TmaUmmaWarpSpecializedILi5ELi2ELi4ENS5_IJNS4_1CILi1EEENSA_ILi2EEESB_EEEEENS5_IJNSA_ILi128EEESF_SF_EEEaNS5_IJlSB_lEEEaSH_NS4_8TiledMMAINS4_8MMA_AtomIJNS4_15SM100_MMA_S8_SSIaaiLi128ELi128ELNS4_4UMMA5MajorE0ELSM_0ELNSL_8SaturateE0EEEEEENS4_6LayoutINS5_IJSB_SB_SB_EEENS5_IJNSA_ILi0EEESS_SS_EEEEENS5_IJNS4_10UnderscoreESV_SV_EEEEENS4_23SM90_TMA_LOAD_MULTICASTENS4_14ComposedLayoutINS4_7SwizzleILi3ELi4ELi3EEENS4_18smem_ptr_flag_bitsILi8EEENSQ_INS5_IJNSA_ILi8EEESF_EEENS5_IJSF_SB_EEEEEEEvNS4_8identityENS4_13SM90_TMA_LOADES18_vS19_EENS_8epilogue10collective18CollectiveEpilogueINS1C_23Sm100TmaWarpSpecializedILi2ELi2ELi64ELb0ELb0EEEJSG_NS5_IJNSQ_ISF_SB_EENSQ_INSA_ILi64EEESB_EEEEEaSH_aSH_NS1C_6fusion15FusionCallbacksIS1G_NS1L_17LinearCombinationIaiaiLNS_15FloatRoundStyleE2EEESG_S1K_JEEENS4_5SM1004TMEM4LOAD26SM100_TMEM_LOAD_32dp32b64xES1A_NSZ_INS10_ILi2ELi4ELi3EEES13_NSQ_INS5_IJS14_S1I_EEENS5_IJS1I_SB_EEEEEEENS4_39AutoVectorizingCopyWithAssumedAlignmentILi128EEENS4_14SM90_TMA_STOREES1Z_S21_S21_EEEvvEEEEvNT_6ParamsE) ;  /* 0xffffff6804e47950 */ /* 0x000fea0003c3ffff */
        .weak           $__internal_2_$__cuda_sm10x_tcgen05_guardrail_trap_unallocated_columns_being_dealloced
        .type           $__internal_2_$__cuda_sm10x_tcgen05_guardrail_trap_unallocated_columns_being_dealloced,@function
        .size           $__internal_2_$__cuda_sm10x_tcgen05_guardrail_trap_unallocated_columns_being_dealloced,(.L_x_152 - $__internal_2_$__cuda_sm10x_tcgen05_guardrail_trap_unallocated_columns_being_dealloced)
$__internal_2_$__cuda_sm10x_tcgen05_guardrail_trap_unallocated_columns_being_dealloced:
[----:B------:R-:W-:Y:S05]  /*9470*/  BPT.TRAP 0x1 ;  /* 0x000000040000795c */ /* 0x000fea0000300000 */
[----:B------:R-:W-:-:S04]  /*9480*/  HFMA2 R3, -RZ, RZ, 0, 0 ;  /* 0x00000000ff037431 */ /* 0x000fc800000001ff */
[----:B------:R-:W-:Y:S05]  /*9490*/  RET.REL.NODEC R2 `(_ZN7cutlass13device_kernelINS_4gemm6kernel13GemmUniversalIN4cute5tupleIJiiiiEEENS1_10collective13CollectiveMmaINS1_35MainloopSm100TmaUmmaWarpSpecializedILi5ELi2ELi4ENS5_IJNS4_1CILi1EEENSA_ILi2EEESB_EEEEENS5_IJNSA_ILi128EEESF_SF_EEEaNS5_IJlSB_lEEEaSH_NS4_8TiledMMAINS4_8MMA_AtomIJNS4_15SM100_MMA_S8_SSIaaiLi128ELi128ELNS4_4UMMA5MajorE0ELSM_0ELNSL_8SaturateE0EEEEEENS4_6LayoutINS5_IJSB_SB_SB_EEENS5_IJNSA_ILi0EEESS_SS_EEEEENS5_IJNS4_10UnderscoreESV_SV_EEEEENS4_23SM90_TMA_LOAD_MULTICASTENS4_14ComposedLayoutINS4_7SwizzleILi3ELi4ELi3EEENS4_18smem_ptr_flag_bitsILi8EEENSQ_INS5_IJNSA_ILi8EEESF_EEENS5_IJSF_SB_EEEEEEEvNS4_8identityENS4_13SM90_TMA_LOADES18_vS19_EENS_8epilogue10collective18CollectiveEpilogueINS1C_23Sm100TmaWarpSpecializedILi2ELi2ELi64ELb0ELb0EEEJSG_NS5_IJNSQ_ISF_SB_EENSQ_INSA_ILi64EEESB_EEEEEaSH_aSH_NS1C_6fusion15FusionCallbacksIS1G_NS1L_17LinearCombinationIaiaiLNS_15FloatRoundStyleE2EEESG_S1K_JEEENS4_5SM1004TMEM4LOAD26SM100_TMEM_LOAD_32dp32b64xES1A_NSZ_INS10_ILi2ELi4ELi3EEES13_NSQ_INS5_IJS14_S1I_EEENS5_IJS1I_SB_EEEEEEENS4_39AutoVectorizingCopyWithAssumedAlignmentILi128EEENS4_14SM90_TMA_STOREES1Z_S21_S21_EEEvvEEEEvNT_6ParamsE) ;  /* 0xffffff6802d87950 */ /* 0x000fea0003c3ffff */
.L_x_151:
[----:B------:R-:W-:-:S00]  /*94a0*/  BRA `(.L_x_151) ;  /* 0xfffffffc00fc7947 */ /* 0x000fc0000383ffff */
[----:B------:R-:W-:-:S00]  /*94b0*/  NOP ;  /* 0x0000000000007918 */ /* 0x000fc00000000000 */
        /* <DEDUP_REMOVED lines=12> */
.L_x_152:


//--------------------- .nv.global.init           --------------------------
	.section	.nv.global.init,"aw",@progbits
.nv.global.init:
	.type		$str$27,@object
	.size		$str$27,($str$28 - $str$27)
$str$27:
        /*0000*/ 	.byte	0x28, 0x61, 0x64, 0x64, 0x72, 0x65, 0x73, 0x73, 0x20, 0x26, 0x20, 0x6d, 0x61, 0x73, 0x6b, 0x29
        /*0010*/ 	.byte	0x20, 0x3d, 0x3d, 0x20, 0x30, 0x00
	.type		$str$28,@object
	.size		$str$28,($str$26 - $str$28)
$str$28:
        /*0016*/ 	.byte	0x2f, 0x74, 0x6d, 0x70, 0x2f, 0x63, 0x75, 0x74, 0x6c, 0x61, 0x73, 0x73, 0x5f, 0x73, 0x77, 0x65
        /*0026*/ 	.byte	0x65, 0x70, 0x5f, 0x73, 0x72, 0x63, 0x2f, 0x69, 0x6e, 0x63, 0x6c, 0x75, 0x64, 0x65, 0x2f, 0x63
        /*0036*/ 	.byte	0x75, 0x74, 0x65, 0x2f, 0x70, 0x6f, 0x69, 0x6e, 0x74, 0x65, 0x72, 0x5f, 0x66, 0x6c, 0x61, 0x67
        /*0046*/ 	.byte	0x67, 0x65, 0x64, 0x2e, 0x68, 0x70, 0x70, 0x00
	.type		$str$26,@object
	.size		$str$26,($str$25 - $str$26)
$str$26:
        /*004e*/ 	.byte	0x2f, 0x74, 0x6d, 0x70, 0x2f, 0x63, 0x75, 0x74, 0x6c, 0x61, 0x73, 0x73, 0x5f, 0x73, 0x77, 0x65
        /*005e*/ 	.byte	0x65, 0x70, 0x5f, 0x73, 0x72, 0x63, 0x2f, 0x69, 0x6e, 0x63, 0x6c, 0x75, 0x64, 0x65, 0x2f, 0x63
        /*006e*/ 	.byte	0x75, 0x74, 0x65, 0x2f, 0x61, 0x74, 0x6f, 0x6d, 0x2f, 0x63, 0x6f, 0x70, 0x79, 0x5f, 0x74, 0x72
        /*007e*/ 	.byte	0x61, 0x69, 0x74, 0x73, 0x5f, 0x73, 0x6d, 0x31, 0x30, 0x30, 0x2e, 0x68, 0x70, 0x70, 0x00
	.type		$str$25,@object
	.size		$str$25,(__unnamed_1 - $str$25)
$str$25:
        /*008d*/ 	.byte	0x28, 0x28, 0x75, 0x69, 0x6e, 0x74, 0x33, 0x32, 0x5f, 0x74, 0x28, 0x74, 0x68, 0x72, 0x65, 0x61
        /*009d*/ 	.byte	0x64, 0x49, 0x64, 0x78, 0x2e, 0x78, 0x29, 0x20, 0x2f, 0x20, 0x33, 0x32, 0x29, 0x20, 0x25, 0x20
        /*00ad*/ 	.byte	0x34, 0x29, 0x20, 0x3d, 0x3d, 0x20, 0x28, 0x28, 0x28, 0x74, 0x6d, 0x65, 0x6d, 0x5f, 0x61, 0x64
        /*00bd*/ 	.byte	0x64, 0x72, 0x20, 0x3e, 0x3e, 0x20, 0x31, 0x36, 0x29, 0x20, 0x2f, 0x20, 0x33, 0x32, 0x29, 0x20
        /*00cd*/ 	.byte	0x25, 0x20, 0x34, 0x29, 0x00
	.type		__unnamed_1,@object
	.size		__unnamed_1,(__unnamed_2 - __unnamed_1)
__unnamed_1:
        /*00d2*/ 	.byte	0x61, 0x75, 0x74, 0x6f, 0x20, 0x63, 0x75, 0x74, 0x65, 0x3a, 0x3a, 0x61, 0x73, 0x5f, 0x70, 0x6f
        /* <DEDUP_REMOVED lines=24> */
        /*0262*/ 	.byte	0x5d, 0x00
	.type		__unnamed_2,@object
	.size		__unnamed_2,(.L_2 - __unnamed_2)
__unnamed_2:
        /* <DEDUP_REMOVED lines=42> */
        /*0504*/ 	.byte	0x43, 0x3c, 0x30, 0x3e, 0x3e, 0x3e, 0x3e, 0x5d, 0x00
.L_2:


//--------------------- .nv.shared._ZN7cutlass13device_kernelINS_4gemm6kernel13GemmUniversalIN4cute5tupleIJiiiiEEENS1_10collective13CollectiveMmaINS1_35MainloopSm100TmaUmmaWarpSpecializedILi5ELi2ELi4ENS5_IJNS4_1CILi1EEENSA_ILi2EEESB_EEEEENS5_IJNSA_ILi128EEESF_SF_EEEaNS5_IJlSB_lEEEaSH_NS4_8TiledMMAINS4_8MMA_AtomIJNS4_15SM100_MMA_S8_SSIaaiLi128ELi128ELNS4_4UMMA5MajorE0ELSM_0ELNSL_8SaturateE0EEEEEENS4_6LayoutINS5_IJSB_SB_SB_EEENS5_IJNSA_ILi0EEESS_SS_EEEEENS5_IJNS4_10UnderscoreESV_SV_EEEEENS4_23SM90_TMA_LOAD_MULTICASTENS4_14ComposedLayoutINS4_7SwizzleILi3ELi4ELi3EEENS4_18smem_ptr_flag_bitsILi8EEENSQ_INS5_IJNSA_ILi8EEESF_EEENS5_IJSF_SB_EEEEEEEvNS4_8identityENS4_13SM90_TMA_LOADES18_vS19_EENS_8epilogue10collective18CollectiveEpilogueINS1C_23Sm100TmaWarpSpecializedILi2ELi2ELi64ELb0ELb0EEEJSG_NS5_IJNSQ_ISF_SB_EENSQ_INSA_ILi64EEESB_EEEEEaSH_aSH_NS1C_6fusion15FusionCallbacksIS1G_NS1L_17LinearCombinationIaiaiLNS_15FloatRoundStyleE2EEESG_S1K_JEEENS4_5SM1004TMEM4LOAD26SM100_TMEM_LOAD_32dp32b64xES1A_NSZ_INS10_ILi2ELi4ELi3EEES13_NSQ_INS5_IJS14_S1I_EEENS5_IJS1I_SB_EEEEEEENS4_39AutoVectorizingCopyWithAssumedAlignmentILi128EEENS4_14SM90_TMA_STOREES1Z_S21_S21_EEEvvEEEEvNT_6ParamsE --------------------------
	.section	.nv.shared._ZN7cutlass13device_kernelINS_4gemm6kernel13GemmUniversalIN4cute5tupleIJiiiiEEENS1_10collective13CollectiveMmaINS1_35MainloopSm100TmaUmmaWarpSpecializedILi5ELi2ELi4ENS5_IJNS4_1CILi1EEENSA_ILi2EEESB_EEEEENS5_IJNSA_ILi128EEESF_SF_EEEaNS5_IJlSB_lEEEaSH_NS4_8TiledMMAINS4_8MMA_AtomIJNS4_15SM100_MMA_S8_SSIaaiLi128ELi128ELNS4_4UMMA5MajorE0ELSM_0ELNSL_8SaturateE0EEEEEENS4_6LayoutINS5_IJSB_SB_SB_EEENS5_IJNSA_ILi0EEESS_SS_EEEEENS5_IJNS4_10UnderscoreESV_SV_EEEEENS4_23SM90_TMA_LOAD_MULTICASTENS4_14ComposedLayoutINS4_7SwizzleILi3ELi4ELi3EEENS4_18smem_ptr_flag_bitsILi8EEENSQ_INS5_IJNSA_ILi8EEESF_EEENS5_IJSF_SB_EEEEEEEvNS4_8identityENS4_13SM90_TMA_LOADES18_vS19_EENS_8epilogue10collective18CollectiveEpilogueINS1C_23Sm100TmaWarpSpecializedILi2ELi2ELi64ELb0ELb0EEEJSG_NS5_IJNSQ_ISF_SB_EENSQ_INSA_ILi64EEESB_EEEEEaSH_aSH_NS1C_6fusion15FusionCallbacksIS1G_NS1L_17LinearCombinationIaiaiLNS_15FloatRoundStyleE2EEESG_S1K_JEEENS4_5SM1004TMEM4LOAD26SM100_TMEM_LOAD_32dp32b64xES1A_NSZ_INS10_ILi2ELi4ELi3EEES13_NSQ_INS5_IJS14_S1I_EEENS5_IJS1I_SB_EEEEEEENS4_39AutoVectorizingCopyWithAssumedAlignmentILi128EEENS4_14SM90_TMA_STOREES1Z_S21_S21_EEEvvEEEEvNT_6ParamsE,"aw",@nobits
	.sectionflags	@""
	.align	16
	.zero		1024


//--------------------- .nv.shared.reserved.0     --------------------------
	.section	.nv.shared.reserved.0,"aw",@nobits
	.weak		__nv_reservedSMEM_offset_0_alias
	.size		__nv_reservedSMEM_offset_0_alias, 0, 64
	.other		__nv_reservedSMEM_offset_0_alias,@"STO_CUDA_RESERVED_SHARED STV_DEFAULT"
__nv_reservedSMEM_offset_0_alias:
	.zero		0
.nv.shared.reserved.0:
	.zero		64
	.weak		__nv_reservedSMEM_tcgen05_partition
	.type		__nv_reservedSMEM_tcgen05_partition,@object
	.size		__nv_reservedSMEM_tcgen05_partition,(.L_0 - __nv_reservedSMEM_tcgen05_partition)
__nv_reservedSMEM_tcgen05_partition:
	.zero		32
.L_0:


//--------------------- .nv.global                --------------------------
	.section	.nv.global,"aw",@nobits
.nv.global:
	.type		_ZN39_INTERNAL_3c55bd09_4_k_cu_03047932_98884cute1_E,@object
	.size		_ZN39_INTERNAL_3c55bd09_4_k_cu_03047932_98884cute1_E,(_ZN39_INTERNAL_3c55bd09_4_k_cu_03047932_98884cuda3std3__45__cpo6cbeginE - _ZN39_INTERNAL_3c55bd09_4_k_cu_03047932_98884cute1_E)
_ZN39_INTERNAL_3c55bd09_4_k_cu_03047932_98884cute1_E:
	.zero		1
	.type		_ZN39_INTERNAL_3c55bd09_4_k_cu_03047932_98884cuda3std3__45__cpo6cbeginE,@object
	.size		_ZN39_INTERNAL_3c55bd09_4_k_cu_03047932_98884cuda3std3__45__cpo6cbeginE,(_ZN39_INTERNAL_3c55bd09_4_k_cu_03047932_98884cuda3std3__48in_placeE - _ZN39_INTERNAL_3c55bd09_4_k_cu_03047932_98884cuda3std3__45__cpo6cbeginE)
_ZN39_INTERNAL_3c55bd09_4_k_cu_03047932_98884cuda3std3__45__cpo6cbeginE:
	.zero		1
	.type		_ZN39_INTERNAL_3c55bd09_4_k_cu_03047932_98884cuda3std3__48in_placeE,@object
	.size		_ZN39_INTERNAL_3c55bd09_4_k_cu_03047932_98884cuda3std3__48in_placeE,(_ZN39_INTERNAL_3c55bd09_4_k_cu_03047932_98884cuda3std6ranges3__45__cpo9iter_moveE - _ZN39_INTERNAL_3c55bd09_4_k_cu_03047932_98884cuda3std3__48in_placeE)
_ZN39_INTERNAL_3c55bd09_4_k_cu_03047932_98884cuda3std3__48in_placeE:
	.zero		1
	.type		_ZN39_INTERNAL_3c55bd09_4_k_cu_03047932_98884cuda3std6ranges3__45__cpo9iter_moveE,@object
	.size		_ZN39_INTERNAL_3c55bd09_4_k_cu_03047932_98884cuda3std6ranges3__45__cpo9iter_moveE,(_ZN39_INTERNAL_3c55bd09_4_k_cu_03047932_98884cuda3std3__45__cpo5beginE - _ZN39_INTERNAL_3c55bd09_4_k_cu_03047932_98884cuda3std6ranges3__45__cpo9iter_moveE)
_ZN39_INTERNAL_3c55bd09_4_k_cu_03047932_98884cuda3std6ranges3__45__cpo9iter_moveE:
	.zero		1
	.type		_ZN39_INTERNAL_3c55bd09_4_k_cu_03047932_98884cuda3std3__45__cpo5beginE,@object
	.size		_ZN39_INTERNAL_3c55bd09_4_k_cu_03047932_98884cuda3std3__45__cpo5beginE,(_ZN39_INTERNAL_3c55bd09_4_k_cu_03047932_98884cuda3std3__441_GLOBAL__N__3c55bd09_4_k_cu_03047932_98886ignoreE - _ZN39_INTERNAL_3c55bd09_4_k_cu_03047932_98884cuda3std3__45__cpo5beginE)
_ZN39_INTERNAL_3c55bd09_4_k_cu_03047932_98884cuda3std3__45__cpo5beginE:
	.zero		1
	.type		_ZN39_INTERNAL_3c55bd09_4_k_cu_03047932_98884cuda3std3__441_GLOBAL__N__3c55bd09_4_k_cu_03047932_98886ignoreE,@object
	.size		_ZN39_INTERNAL_3c55bd09_4_k_cu_03047932_98884cuda3std3__441_GLOBAL__N__3c55bd09_4_k_cu_03047932_98886ignoreE,(_ZN39_INTERNAL_3c55bd09_4_k_cu_03047932_98884cute7productE - _ZN39_INTERNAL_3c55bd09_4_k_cu_03047932_98884cuda3std3__441_GLOBAL__N__3c55bd09_4_k_cu_03047932_98886ignoreE)
_ZN39_INTERNAL_3c55bd09_4_k_cu_03047932_98884cuda3std3__441_GLOBAL__N__3c55bd09_4_k_cu_03047932_98886ignoreE:
	.zero		1
	.type		_ZN39_INTERNAL_3c55bd09_4_k_cu_03047932_98884cute7productE,@object
	.size		_ZN39_INTERNAL_3c55bd09_4_k_cu_03047932_98884cute7productE,(_ZN39_INTERNAL_3c55bd09_4_k_cu_03047932_98884cuda3std3__45__cpo3endE - _ZN39_INTERNAL_3c55bd09_4_k_cu_03047932_98884cute7productE)
_ZN39_INTERNAL_3c55bd09_4_k_cu_03047932_98884cute7productE:
	.zero		1
	.type		_ZN39_INTERNAL_3c55bd09_4_k_cu_03047932_98884cuda3std3__45__cpo3endE,@object
	.size		_ZN39_INTERNAL_3c55bd09_4_k_cu_03047932_98884cuda3std3__45__cpo3endE,(_ZN39_INTERNAL_3c55bd09_4_k_cu_03047932_98884cuda3std3__419piecewise_constructE - _ZN39_INTERNAL_3c55bd09_4_k_cu_03047932_98884cuda3std3__45__cpo3endE)
_ZN39_INTERNAL_3c55bd09_4_k_cu_03047932_98884cuda3std3__45__cpo3endE:
	.zero		1
	.type		_ZN39_INTERNAL_3c55bd09_4_k_cu_03047932_98884cuda3std3__419piecewise_constructE,@object
	.size		_ZN39_INTERNAL_3c55bd09_4_k_cu_03047932_98884cuda3std3__419piecewise_constructE,(_ZN39_INTERNAL_3c55bd09_4_k_cu_03047932_98884cuda3std3__45__cpo4cendE - _ZN39_INTERNAL_3c55bd09_4_k_cu_03047932_98884cuda3std3__419piecewise_constructE)
_ZN39_INTERNAL_3c55bd09_4_k_cu_03047932_98884cuda3std3__419piecewise_constructE:
	.zero		1
	.type		_ZN39_INTERNAL_3c55bd09_4_k_cu_03047932_98884cuda3std3__45__cpo4cendE,@object
	.size		_ZN39_INTERNAL_3c55bd09_4_k_cu_03047932_98884cuda3std3__45__cpo4cendE,(_ZN39_INTERNAL_3c55bd09_4_k_cu_03047932_98884cuda3std6ranges3__45__cpo4swapE - _ZN39_INTERNAL_3c55bd09_4_k_cu_03047932_98884cuda3std3__45__cpo4cendE)
_ZN39_INTERNAL_3c55bd09_4_k_cu_03047932_98884cuda3std3__45__cpo4cendE:
	.zero		1
	.type		_ZN39_INTERNAL_3c55bd09_4_k_cu_03047932_98884cuda3std6ranges3__45__cpo4swapE,@object
	.size		_ZN39_INTERNAL_3c55bd09_4_k_cu_03047932_98884cuda3std6ranges3__45__cpo4swapE,(.L_10 - _ZN39_INTERNAL_3c55bd09_4_k_cu_03047932_98884cuda3std6ranges3__45__cpo4swapE)
_ZN39_INTERNAL_3c55bd09_4_k_cu_03047932_98884cuda3std6ranges3__45__cpo4swapE:
	.zero		1
.L_10:


//--------------------- .nv.constant0._ZN7cutlass13device_kernelINS_4gemm6kernel13GemmUniversalIN4cute5tupleIJiiiiEEENS1_10collective13CollectiveMmaINS1_35MainloopSm100TmaUmmaWarpSpecializedILi5ELi2ELi4ENS5_IJNS4_1CILi1EEENSA_ILi2EEESB_EEEEENS5_IJNSA_ILi128EEESF_SF_EEEaNS5_IJlSB_lEEEaSH_NS4_8TiledMMAINS4_8MMA_AtomIJNS4_15SM100_MMA_S8_SSIaaiLi128ELi128ELNS4_4UMMA5MajorE0ELSM_0ELNSL_8SaturateE0EEEEEENS4_6LayoutINS5_IJSB_SB_SB_EEENS5_IJNSA_ILi0EEESS_SS_EEEEENS5_IJNS4_10UnderscoreESV_SV_EEEEENS4_23SM90_TMA_LOAD_MULTICASTENS4_14ComposedLayoutINS4_7SwizzleILi3ELi4ELi3EEENS4_18smem_ptr_flag_bitsILi8EEENSQ_INS5_IJNSA_ILi8EEESF_EEENS5_IJSF_SB_EEEEEEEvNS4_8identityENS4_13SM90_TMA_LOADES18_vS19_EENS_8epilogue10collective18CollectiveEpilogueINS1C_23Sm100TmaWarpSpecializedILi2ELi2ELi64ELb0ELb0EEEJSG_NS5_IJNSQ_ISF_SB_EENSQ_INSA_ILi64EEESB_EEEEEaSH_aSH_NS1C_6fusion15FusionCallbacksIS1G_NS1L_17LinearCombinationIaiaiLNS_15FloatRoundStyleE2EEESG_S1K_JEEENS4_5SM1004TMEM4LOAD26SM100_TMEM_LOAD_32dp32b64xES1A_NSZ_INS10_ILi2ELi4ELi3EEES13_NSQ_INS5_IJS14_S1I_EEENS5_IJS1I_SB_EEEEEEENS4_39AutoVectorizingCopyWithAssumedAlignmentILi128EEENS4_14SM90_TMA_STOREES1Z_S21_S21_EEEvvEEEEvNT_6ParamsE --------------------------
	.section	.nv.constant0._ZN7cutlass13device_kernelINS_4gemm6kernel13GemmUniversalIN4cute5tupleIJiiiiEEENS1_10collective13CollectiveMmaINS1_35MainloopSm100TmaUmmaWarpSpecializedILi5ELi2ELi4ENS5_IJNS4_1CILi1EEENSA_ILi2EEESB_EEEEENS5_IJNSA_ILi128EEESF_SF_EEEaNS5_IJlSB_lEEEaSH_NS4_8TiledMMAINS4_8MMA_AtomIJNS4_15SM100_MMA_S8_SSIaaiLi128ELi128ELNS4_4UMMA5MajorE0ELSM_0ELNSL_8SaturateE0EEEEEENS4_6LayoutINS5_IJSB_SB_SB_EEENS5_IJNSA_ILi0EEESS_SS_EEEEENS5_IJNS4_10UnderscoreESV_SV_EEEEENS4_23SM90_TMA_LOAD_MULTICASTENS4_14ComposedLayoutINS4_7SwizzleILi3ELi4ELi3EEENS4_18smem_ptr_flag_bitsILi8EEENSQ_INS5_IJNSA_ILi8EEESF_EEENS5_IJSF_SB_EEEEEEEvNS4_8identityENS4_13SM90_TMA_LOADES18_vS19_EENS_8epilogue10collective18CollectiveEpilogueINS1C_23Sm100TmaWarpSpecializedILi2ELi2ELi64ELb0ELb0EEEJSG_NS5_IJNSQ_ISF_SB_EENSQ_INSA_ILi64EEESB_EEEEEaSH_aSH_NS1C_6fusion15FusionCallbacksIS1G_NS1L_17LinearCombinationIaiaiLNS_15FloatRoundStyleE2EEESG_S1K_JEEENS4_5SM1004TMEM4LOAD26SM100_TMEM_LOAD_32dp32b64xES1A_NSZ_INS10_ILi2ELi4ELi3EEES13_NSQ_INS5_IJS14_S1I_EEENS5_IJS1I_SB_EEEEEEENS4_39AutoVectorizingCopyWithAssumedAlignmentILi128EEENS4_14SM90_TMA_STOREES1Z_S21_S21_EEEvvEEEEvNT_6ParamsE,"a",@progbits
	.sectionflags	@""
	.align	4
.nv.constant0._ZN7cutlass13device_kernelINS_4gemm6kernel13GemmUniversalIN4cute5tupleIJiiiiEEENS1_10collective13CollectiveMmaINS1_35MainloopSm100TmaUmmaWarpSpecializedILi5ELi2ELi4ENS5_IJNS4_1CILi1EEENSA_ILi2EEESB_EEEEENS5_IJNSA_ILi128EEESF_SF_EEEaNS5_IJlSB_lEEEaSH_NS4_8TiledMMAINS4_8MMA_AtomIJNS4_15SM100_MMA_S8_SSIaaiLi128ELi128ELNS4_4UMMA5MajorE0ELSM_0ELNSL_8SaturateE0EEEEEENS4_6LayoutINS5_IJSB_SB_SB_EEENS5_IJNSA_ILi0EEESS_SS_EEEEENS5_IJNS4_10UnderscoreESV_SV_EEEEENS4_23SM90_TMA_LOAD_MULTICASTENS4_14ComposedLayoutINS4_7SwizzleILi3ELi4ELi3EEENS4_18smem_ptr_flag_bitsILi8EEENSQ_INS5_IJNSA_ILi8EEESF_EEENS5_IJSF_SB_EEEEEEEvNS4_8identityENS4_13SM90_TMA_LOADES18_vS19_EENS_8epilogue10collective18CollectiveEpilogueINS1C_23Sm100TmaWarpSpecializedILi2ELi2ELi64ELb0ELb0EEEJSG_NS5_IJNSQ_ISF_SB_EENSQ_INSA_ILi64EEESB_EEEEEaSH_aSH_NS1C_6fusion15FusionCallbacksIS1G_NS1L_17LinearCombinationIaiaiLNS_15FloatRoundStyleE2EEESG_S1K_JEEENS4_5SM1004TMEM4LOAD26SM100_TMEM_LOAD_32dp32b64xES1A_NSZ_INS10_ILi2ELi4ELi3EEES13_NSQ_INS5_IJS14_S1I_EEENS5_IJS1I_SB_EEEEEEENS4_39AutoVectorizingCopyWithAssumedAlignmentILi128EEENS4_14SM90_TMA_STOREES1Z_S21_S21_EEEvvEEEEvNT_6ParamsE:
	.zero		2944


//--------------------- SYMBOLS --------------------------

	.type		.nv.reservedSmem.offset0,@object
	.size		.nv.reservedSmem.offset0,0x4
	.type		.nv.reservedSmem.cap,@object
	.size		.nv.reservedSmem.cap,0x4
	.type		__assertfail,@function
